//
// Generated by NVIDIA NVVM Compiler
//
// Compiler Build ID: CL-36424714
// Cuda compilation tools, release 13.0, V13.0.88
// Based on NVVM 20.0.0
//

.version 9.0
.target sm_100
.address_size 64

	// .globl	_Z23transform_neighbors_gpuiiiiiiifiifPKfS0_S0_PKiS0_S0_S0_PfPiS3_S3_S3_S3_

.visible .entry _Z23transform_neighbors_gpuiiiiiiifiifPKfS0_S0_PKiS0_S0_S0_PfPiS3_S3_S3_S3_(
	.param .u32 _Z23transform_neighbors_gpuiiiiiiifiifPKfS0_S0_PKiS0_S0_S0_PfPiS3_S3_S3_S3__param_0,
	.param .u32 _Z23transform_neighbors_gpuiiiiiiifiifPKfS0_S0_PKiS0_S0_S0_PfPiS3_S3_S3_S3__param_1,
	.param .u32 _Z23transform_neighbors_gpuiiiiiiifiifPKfS0_S0_PKiS0_S0_S0_PfPiS3_S3_S3_S3__param_2,
	.param .u32 _Z23transform_neighbors_gpuiiiiiiifiifPKfS0_S0_PKiS0_S0_S0_PfPiS3_S3_S3_S3__param_3,
	.param .u32 _Z23transform_neighbors_gpuiiiiiiifiifPKfS0_S0_PKiS0_S0_S0_PfPiS3_S3_S3_S3__param_4,
	.param .u32 _Z23transform_neighbors_gpuiiiiiiifiifPKfS0_S0_PKiS0_S0_S0_PfPiS3_S3_S3_S3__param_5,
	.param .u32 _Z23transform_neighbors_gpuiiiiiiifiifPKfS0_S0_PKiS0_S0_S0_PfPiS3_S3_S3_S3__param_6,
	.param .f32 _Z23transform_neighbors_gpuiiiiiiifiifPKfS0_S0_PKiS0_S0_S0_PfPiS3_S3_S3_S3__param_7,
	.param .u32 _Z23transform_neighbors_gpuiiiiiiifiifPKfS0_S0_PKiS0_S0_S0_PfPiS3_S3_S3_S3__param_8,
	.param .u32 _Z23transform_neighbors_gpuiiiiiiifiifPKfS0_S0_PKiS0_S0_S0_PfPiS3_S3_S3_S3__param_9,
	.param .f32 _Z23transform_neighbors_gpuiiiiiiifiifPKfS0_S0_PKiS0_S0_S0_PfPiS3_S3_S3_S3__param_10,
	.param .u64 .ptr .align 1 _Z23transform_neighbors_gpuiiiiiiifiifPKfS0_S0_PKiS0_S0_S0_PfPiS3_S3_S3_S3__param_11,
	.param .u64 .ptr .align 1 _Z23transform_neighbors_gpuiiiiiiifiifPKfS0_S0_PKiS0_S0_S0_PfPiS3_S3_S3_S3__param_12,
	.param .u64 .ptr .align 1 _Z23transform_neighbors_gpuiiiiiiifiifPKfS0_S0_PKiS0_S0_S0_PfPiS3_S3_S3_S3__param_13,
	.param .u64 .ptr .align 1 _Z23transform_neighbors_gpuiiiiiiifiifPKfS0_S0_PKiS0_S0_S0_PfPiS3_S3_S3_S3__param_14,
	.param .u64 .ptr .align 1 _Z23transform_neighbors_gpuiiiiiiifiifPKfS0_S0_PKiS0_S0_S0_PfPiS3_S3_S3_S3__param_15,
	.param .u64 .ptr .align 1 _Z23transform_neighbors_gpuiiiiiiifiifPKfS0_S0_PKiS0_S0_S0_PfPiS3_S3_S3_S3__param_16,
	.param .u64 .ptr .align 1 _Z23transform_neighbors_gpuiiiiiiifiifPKfS0_S0_PKiS0_S0_S0_PfPiS3_S3_S3_S3__param_17,
	.param .u64 .ptr .align 1 _Z23transform_neighbors_gpuiiiiiiifiifPKfS0_S0_PKiS0_S0_S0_PfPiS3_S3_S3_S3__param_18,
	.param .u64 .ptr .align 1 _Z23transform_neighbors_gpuiiiiiiifiifPKfS0_S0_PKiS0_S0_S0_PfPiS3_S3_S3_S3__param_19,
	.param .u64 .ptr .align 1 _Z23transform_neighbors_gpuiiiiiiifiifPKfS0_S0_PKiS0_S0_S0_PfPiS3_S3_S3_S3__param_20,
	.param .u64 .ptr .align 1 _Z23transform_neighbors_gpuiiiiiiifiifPKfS0_S0_PKiS0_S0_S0_PfPiS3_S3_S3_S3__param_21,
	.param .u64 .ptr .align 1 _Z23transform_neighbors_gpuiiiiiiifiifPKfS0_S0_PKiS0_S0_S0_PfPiS3_S3_S3_S3__param_22,
	.param .u64 .ptr .align 1 _Z23transform_neighbors_gpuiiiiiiifiifPKfS0_S0_PKiS0_S0_S0_PfPiS3_S3_S3_S3__param_23
)
{
	.reg .pred 	%p<70>;
	.reg .b32 	%r<323>;
	.reg .b32 	%f<580>;
	.reg .b64 	%rd<172>;

	ld.param.u32 	%r126, [_Z23transform_neighbors_gpuiiiiiiifiifPKfS0_S0_PKiS0_S0_S0_PfPiS3_S3_S3_S3__param_1];
	ld.param.u32 	%r119, [_Z23transform_neighbors_gpuiiiiiiifiifPKfS0_S0_PKiS0_S0_S0_PfPiS3_S3_S3_S3__param_2];
	ld.param.u32 	%r120, [_Z23transform_neighbors_gpuiiiiiiifiifPKfS0_S0_PKiS0_S0_S0_PfPiS3_S3_S3_S3__param_3];
	ld.param.u32 	%r121, [_Z23transform_neighbors_gpuiiiiiiifiifPKfS0_S0_PKiS0_S0_S0_PfPiS3_S3_S3_S3__param_4];
	ld.param.u32 	%r122, [_Z23transform_neighbors_gpuiiiiiiifiifPKfS0_S0_PKiS0_S0_S0_PfPiS3_S3_S3_S3__param_5];
	ld.param.u32 	%r124, [_Z23transform_neighbors_gpuiiiiiiifiifPKfS0_S0_PKiS0_S0_S0_PfPiS3_S3_S3_S3__param_8];
	ld.param.u64 	%rd40, [_Z23transform_neighbors_gpuiiiiiiifiifPKfS0_S0_PKiS0_S0_S0_PfPiS3_S3_S3_S3__param_11];
	ld.param.u64 	%rd41, [_Z23transform_neighbors_gpuiiiiiiifiifPKfS0_S0_PKiS0_S0_S0_PfPiS3_S3_S3_S3__param_12];
	ld.param.u64 	%rd42, [_Z23transform_neighbors_gpuiiiiiiifiifPKfS0_S0_PKiS0_S0_S0_PfPiS3_S3_S3_S3__param_13];
	ld.param.u64 	%rd43, [_Z23transform_neighbors_gpuiiiiiiifiifPKfS0_S0_PKiS0_S0_S0_PfPiS3_S3_S3_S3__param_14];
	ld.param.u64 	%rd44, [_Z23transform_neighbors_gpuiiiiiiifiifPKfS0_S0_PKiS0_S0_S0_PfPiS3_S3_S3_S3__param_15];
	ld.param.u64 	%rd45, [_Z23transform_neighbors_gpuiiiiiiifiifPKfS0_S0_PKiS0_S0_S0_PfPiS3_S3_S3_S3__param_16];
	ld.param.u64 	%rd46, [_Z23transform_neighbors_gpuiiiiiiifiifPKfS0_S0_PKiS0_S0_S0_PfPiS3_S3_S3_S3__param_17];
	ld.param.u64 	%rd47, [_Z23transform_neighbors_gpuiiiiiiifiifPKfS0_S0_PKiS0_S0_S0_PfPiS3_S3_S3_S3__param_18];
	ld.param.u64 	%rd48, [_Z23transform_neighbors_gpuiiiiiiifiifPKfS0_S0_PKiS0_S0_S0_PfPiS3_S3_S3_S3__param_21];
	ld.param.u64 	%rd49, [_Z23transform_neighbors_gpuiiiiiiifiifPKfS0_S0_PKiS0_S0_S0_PfPiS3_S3_S3_S3__param_22];
	ld.param.u64 	%rd50, [_Z23transform_neighbors_gpuiiiiiiifiifPKfS0_S0_PKiS0_S0_S0_PfPiS3_S3_S3_S3__param_23];
	cvta.to.global.u64 	%rd51, %rd46;
	cvta.to.global.u64 	%rd52, %rd45;
	cvta.to.global.u64 	%rd53, %rd42;
	cvta.to.global.u64 	%rd54, %rd41;
	cvta.to.global.u64 	%rd55, %rd40;
	cvta.to.global.u64 	%rd1, %rd43;
	cvta.to.global.u64 	%rd56, %rd47;
	cvta.to.global.u64 	%rd2, %rd44;
	cvta.to.global.u64 	%rd57, %rd50;
	cvta.to.global.u64 	%rd3, %rd48;
	cvta.to.global.u64 	%rd58, %rd49;
	mov.u32 	%r127, %ctaid.x;
	mul.lo.s32 	%r128, %r119, %r127;
	mul.lo.s32 	%r129, %r128, %r120;
	mul.wide.s32 	%rd59, %r129, 4;
	add.s64 	%rd4, %rd54, %rd59;
	add.s64 	%rd5, %rd53, %rd59;
	add.s64 	%rd6, %rd52, %rd59;
	add.s64 	%rd7, %rd51, %rd59;
	mul.lo.s32 	%r130, %r121, %r120;
	mul.lo.s32 	%r131, %r130, %r127;
	cvt.s64.s32 	%rd8, %r131;
	mul.lo.s32 	%r132, %r128, %r126;
	mul.wide.s32 	%rd60, %r132, 4;
	add.s64 	%rd9, %rd55, %rd60;
	mul.lo.s32 	%r133, %r128, %r130;
	mul.wide.s32 	%rd61, %r133, 4;
	add.s64 	%rd10, %rd56, %rd61;
	mul.lo.s32 	%r134, %r131, %r122;
	mul.wide.s32 	%rd62, %r134, 4;
	add.s64 	%rd11, %rd58, %rd62;
	mul.lo.s32 	%r135, %r127, %r120;
	mul.lo.s32 	%r136, %r135, %r122;
	shl.b32 	%r137, %r136, 2;
	mul.wide.s32 	%rd63, %r137, 4;
	add.s64 	%rd12, %rd57, %rd63;
	mov.u32 	%r317, %tid.x;
	mov.u32 	%r2, %ntid.x;
	setp.ge.s32 	%p1, %r317, %r120;
	@%p1 bra 	$L__BB0_103;
	setp.lt.s32 	%p2, %r122, 1;
	@%p2 bra 	$L__BB0_82;
	add.s32 	%r3, %r121, -1;
	and.b32  	%r4, %r121, 3;
	and.b32  	%r5, %r121, 1;
	and.b32  	%r6, %r121, 2147483646;
	and.b32  	%r7, %r121, 2147483644;
$L__BB0_3:
	setp.gt.s32 	%p19, %r121, 0;
	mov.f32 	%f575, 0f00000000;
	@%p19 bra 	$L__BB0_46;
$L__BB0_4:
	ld.param.f32 	%f569, [_Z23transform_neighbors_gpuiiiiiiifiifPKfS0_S0_PKiS0_S0_S0_PfPiS3_S3_S3_S3__param_10];
	ld.param.f32 	%f567, [_Z23transform_neighbors_gpuiiiiiiifiifPKfS0_S0_PKiS0_S0_S0_PfPiS3_S3_S3_S3__param_7];
	setp.neu.f32 	%p26, %f569, 0f00000000;
	selp.f32 	%f4, %f569, %f575, %p26;
	mul.lo.s32 	%r13, %r317, %r121;
	mul.f32 	%f5, %f567, %f4;
	mul.lo.s32 	%r14, %r317, %r122;
	mov.b32 	%r15, 0;
$L__BB0_5:
	mov.b32 	%r280, 0;
	@%p19 bra 	$L__BB0_42;
$L__BB0_6:
	setp.eq.s32 	%p60, %r280, 0;
	@%p60 bra 	$L__BB0_40;
	ld.param.u32 	%r269, [_Z23transform_neighbors_gpuiiiiiiifiifPKfS0_S0_PKiS0_S0_S0_PfPiS3_S3_S3_S3__param_9];
	setp.eq.s32 	%p61, %r269, 0;
	cvt.rn.f32.s32 	%f6, %r280;
	add.s32 	%r260, %r15, %r14;
	shl.b32 	%r261, %r260, 2;
	mul.wide.u32 	%rd165, %r261, 4;
	add.s64 	%rd20, %rd12, %rd165;
	st.global.f32 	[%rd20+12], %f6;
	@%p61 bra 	$L__BB0_28;
	ld.global.f32 	%f513, [%rd20];
	div.rn.f32 	%f572, %f513, %f6;
	ld.global.f32 	%f514, [%rd20+4];
	div.rn.f32 	%f573, %f514, %f6;
	ld.global.f32 	%f515, [%rd20+8];
	div.rn.f32 	%f574, %f515, %f6;
	bra.uni 	$L__BB0_29;
$L__BB0_9:
	.pragma "nounroll";
	setp.leu.f32 	%p49, %f5, 0f00000000;
	add.s32 	%r18, %r274, %r13;
	mul.lo.s32 	%r237, %r18, %r119;
	mul.wide.s32 	%rd145, %r237, 4;
	add.s64 	%rd15, %rd10, %rd145;
	@%p49 bra 	$L__BB0_11;
	ld.global.f32 	%f450, [%rd15+8];
	ld.global.f32 	%f451, [%rd15+4];
	ld.global.f32 	%f452, [%rd15];
	ld.global.f32 	%f453, [%rd22];
	add.f32 	%f454, %f452, %f453;
	st.global.f32 	[%rd22], %f454;
	ld.global.f32 	%f455, [%rd22+4];
	add.f32 	%f456, %f451, %f455;
	st.global.f32 	[%rd22+4], %f456;
	ld.global.f32 	%f457, [%rd22+8];
	add.f32 	%f458, %f450, %f457;
	st.global.f32 	[%rd22+8], %f458;
	add.s32 	%r280, %r280, 1;
	mad.lo.s32 	%r238, %r18, %r122, %r15;
	mul.wide.u32 	%rd146, %r238, 4;
	add.s64 	%rd147, %rd11, %rd146;
	mov.b32 	%r239, 1065353216;
	st.global.u32 	[%rd147], %r239;
$L__BB0_11:
	mul.wide.s32 	%rd16, %r119, 4;
	add.s64 	%rd17, %rd15, %rd16;
	@%p49 bra 	$L__BB0_13;
	ld.global.f32 	%f459, [%rd17+8];
	ld.global.f32 	%f460, [%rd17+4];
	ld.global.f32 	%f461, [%rd17];
	ld.global.f32 	%f462, [%rd22];
	add.f32 	%f463, %f461, %f462;
	st.global.f32 	[%rd22], %f463;
	ld.global.f32 	%f464, [%rd22+4];
	add.f32 	%f465, %f460, %f464;
	st.global.f32 	[%rd22+4], %f465;
	ld.global.f32 	%f466, [%rd22+8];
	add.f32 	%f467, %f459, %f466;
	st.global.f32 	[%rd22+8], %f467;
	add.s32 	%r280, %r280, 1;
	mad.lo.s32 	%r240, %r122, %r18, %r122;
	add.s32 	%r241, %r240, %r15;
	mul.wide.u32 	%rd148, %r241, 4;
	add.s64 	%rd149, %rd11, %rd148;
	mov.b32 	%r242, 1065353216;
	st.global.u32 	[%rd149], %r242;
$L__BB0_13:
	add.s64 	%rd18, %rd17, %rd16;
	@%p49 bra 	$L__BB0_15;
	add.s32 	%r243, %r18, 2;
	ld.global.f32 	%f468, [%rd18+8];
	ld.global.f32 	%f469, [%rd18+4];
	ld.global.f32 	%f470, [%rd18];
	ld.global.f32 	%f471, [%rd22];
	add.f32 	%f472, %f470, %f471;
	st.global.f32 	[%rd22], %f472;
	ld.global.f32 	%f473, [%rd22+4];
	add.f32 	%f474, %f469, %f473;
	st.global.f32 	[%rd22+4], %f474;
	ld.global.f32 	%f475, [%rd22+8];
	add.f32 	%f476, %f468, %f475;
	st.global.f32 	[%rd22+8], %f476;
	add.s32 	%r280, %r280, 1;
	mad.lo.s32 	%r244, %r243, %r122, %r15;
	mul.wide.u32 	%rd150, %r244, 4;
	add.s64 	%rd151, %rd11, %rd150;
	mov.b32 	%r245, 1065353216;
	st.global.u32 	[%rd151], %r245;
$L__BB0_15:
	add.s64 	%rd19, %rd18, %rd16;
	@%p49 bra 	$L__BB0_17;
	add.s32 	%r246, %r18, 3;
	ld.global.f32 	%f477, [%rd19+8];
	ld.global.f32 	%f478, [%rd19+4];
	ld.global.f32 	%f479, [%rd19];
	ld.global.f32 	%f480, [%rd22];
	add.f32 	%f481, %f479, %f480;
	st.global.f32 	[%rd22], %f481;
	ld.global.f32 	%f482, [%rd22+4];
	add.f32 	%f483, %f478, %f482;
	st.global.f32 	[%rd22+4], %f483;
	ld.global.f32 	%f484, [%rd22+8];
	add.f32 	%f485, %f477, %f484;
	st.global.f32 	[%rd22+8], %f485;
	add.s32 	%r280, %r280, 1;
	mad.lo.s32 	%r247, %r246, %r122, %r15;
	mul.wide.u32 	%rd152, %r247, 4;
	add.s64 	%rd153, %rd11, %rd152;
	mov.b32 	%r248, 1065353216;
	st.global.u32 	[%rd153], %r248;
$L__BB0_17:
	add.s32 	%r274, %r274, 4;
	setp.eq.s32 	%p53, %r274, %r7;
	mov.u32 	%r288, %r7;
	@%p53 bra 	$L__BB0_18;
	bra.uni 	$L__BB0_9;
$L__BB0_18:
	setp.eq.s32 	%p54, %r4, 0;
	@%p54 bra 	$L__BB0_6;
	setp.eq.s32 	%p55, %r33, 0;
	@%p55 bra 	$L__BB0_25;
	setp.leu.f32 	%p56, %f5, 0f00000000;
	add.s32 	%r37, %r288, %r13;
	mul.lo.s32 	%r250, %r37, %r119;
	mul.wide.s32 	%rd154, %r250, 4;
	add.s64 	%rd23, %rd10, %rd154;
	@%p56 bra 	$L__BB0_22;
	ld.global.f32 	%f486, [%rd23+8];
	ld.global.f32 	%f487, [%rd23+4];
	ld.global.f32 	%f488, [%rd23];
	ld.global.f32 	%f489, [%rd22];
	add.f32 	%f490, %f488, %f489;
	st.global.f32 	[%rd22], %f490;
	ld.global.f32 	%f491, [%rd22+4];
	add.f32 	%f492, %f487, %f491;
	st.global.f32 	[%rd22+4], %f492;
	ld.global.f32 	%f493, [%rd22+8];
	add.f32 	%f494, %f486, %f493;
	st.global.f32 	[%rd22+8], %f494;
	add.s32 	%r280, %r280, 1;
	mad.lo.s32 	%r251, %r37, %r122, %r15;
	mul.wide.u32 	%rd155, %r251, 4;
	add.s64 	%rd156, %rd11, %rd155;
	mov.b32 	%r252, 1065353216;
	st.global.u32 	[%rd156], %r252;
$L__BB0_22:
	@%p56 bra 	$L__BB0_24;
	mul.wide.s32 	%rd157, %r119, 4;
	add.s64 	%rd158, %rd23, %rd157;
	ld.global.f32 	%f495, [%rd158+8];
	ld.global.f32 	%f496, [%rd158+4];
	ld.global.f32 	%f497, [%rd158];
	ld.global.f32 	%f498, [%rd22];
	add.f32 	%f499, %f497, %f498;
	st.global.f32 	[%rd22], %f499;
	ld.global.f32 	%f500, [%rd22+4];
	add.f32 	%f501, %f496, %f500;
	st.global.f32 	[%rd22+4], %f501;
	ld.global.f32 	%f502, [%rd22+8];
	add.f32 	%f503, %f495, %f502;
	st.global.f32 	[%rd22+8], %f503;
	add.s32 	%r280, %r280, 1;
	mad.lo.s32 	%r253, %r122, %r37, %r122;
	add.s32 	%r254, %r253, %r15;
	mul.wide.u32 	%rd159, %r254, 4;
	add.s64 	%rd160, %rd11, %rd159;
	mov.b32 	%r255, 1065353216;
	st.global.u32 	[%rd160], %r255;
$L__BB0_24:
	add.s32 	%r288, %r288, 2;
$L__BB0_25:
	setp.eq.s32 	%p58, %r5, 0;
	@%p58 bra 	$L__BB0_6;
	setp.leu.f32 	%p59, %f5, 0f00000000;
	@%p59 bra 	$L__BB0_6;
	add.s32 	%r256, %r288, %r13;
	mul.lo.s32 	%r257, %r256, %r119;
	mul.wide.s32 	%rd161, %r257, 4;
	add.s64 	%rd162, %rd10, %rd161;
	ld.global.f32 	%f504, [%rd162+8];
	ld.global.f32 	%f505, [%rd162+4];
	ld.global.f32 	%f506, [%rd162];
	ld.global.f32 	%f507, [%rd22];
	add.f32 	%f508, %f506, %f507;
	st.global.f32 	[%rd22], %f508;
	ld.global.f32 	%f509, [%rd22+4];
	add.f32 	%f510, %f505, %f509;
	st.global.f32 	[%rd22+4], %f510;
	ld.global.f32 	%f511, [%rd22+8];
	add.f32 	%f512, %f504, %f511;
	st.global.f32 	[%rd22+8], %f512;
	add.s32 	%r280, %r280, 1;
	mad.lo.s32 	%r258, %r256, %r122, %r15;
	mul.wide.u32 	%rd163, %r258, 4;
	add.s64 	%rd164, %rd11, %rd163;
	mov.b32 	%r259, 1065353216;
	st.global.u32 	[%rd164], %r259;
	bra.uni 	$L__BB0_6;
$L__BB0_28:
	mul.lo.s32 	%r262, %r15, 3;
	mul.wide.u32 	%rd166, %r262, 4;
	add.s64 	%rd167, %rd2, %rd166;
	ld.global.f32 	%f516, [%rd167];
	mul.f32 	%f572, %f4, %f516;
	ld.global.f32 	%f517, [%rd167+4];
	mul.f32 	%f573, %f4, %f517;
	ld.global.f32 	%f518, [%rd167+8];
	mul.f32 	%f574, %f4, %f518;
$L__BB0_29:
	setp.lt.s32 	%p62, %r121, 1;
	@%p62 bra 	$L__BB0_39;
	mov.b32 	%r281, 0;
$L__BB0_31:
	add.s32 	%r30, %r281, %r13;
	mad.lo.s32 	%r264, %r30, %r122, %r15;
	mul.wide.u32 	%rd168, %r264, 4;
	add.s64 	%rd21, %rd11, %rd168;
	ld.global.f32 	%f519, [%rd21];
	setp.neu.f32 	%p63, %f519, 0f3F800000;
	@%p63 bra 	$L__BB0_38;
	mul.lo.s32 	%r265, %r30, %r119;
	mul.wide.s32 	%rd169, %r265, 4;
	add.s64 	%rd170, %rd10, %rd169;
	ld.global.f32 	%f16, [%rd170];
	ld.global.f32 	%f17, [%rd170+4];
	ld.global.f32 	%f18, [%rd170+8];
	setp.eq.s32 	%p64, %r124, 0;
	@%p64 bra 	$L__BB0_36;
	setp.eq.s32 	%p65, %r124, 1;
	@%p65 bra 	$L__BB0_37;
	setp.ne.s32 	%p66, %r124, 2;
	@%p66 bra 	$L__BB0_38;
	sub.f32 	%f520, %f16, %f572;
	abs.f32 	%f521, %f520;
	div.rn.f32 	%f522, %f521, %f5;
	mov.f32 	%f523, 0f3F800000;
	sub.f32 	%f524, %f523, %f522;
	sub.f32 	%f525, %f17, %f573;
	abs.f32 	%f526, %f525;
	div.rn.f32 	%f527, %f526, %f5;
	sub.f32 	%f528, %f523, %f527;
	mul.f32 	%f529, %f524, %f528;
	sub.f32 	%f530, %f18, %f574;
	abs.f32 	%f531, %f530;
	div.rn.f32 	%f532, %f531, %f5;
	sub.f32 	%f533, %f523, %f532;
	mul.f32 	%f534, %f529, %f533;
	max.f32 	%f535, %f534, 0f1E3CE508;
	div.rn.f32 	%f536, %f535, %f6;
	st.global.f32 	[%rd21], %f536;
	bra.uni 	$L__BB0_38;
$L__BB0_36:
	sub.f32 	%f537, %f16, %f572;
	abs.f32 	%f538, %f537;
	div.rn.f32 	%f539, %f538, %f5;
	mov.f32 	%f540, 0f3F800000;
	sub.f32 	%f541, %f540, %f539;
	sub.f32 	%f542, %f17, %f573;
	abs.f32 	%f543, %f542;
	div.rn.f32 	%f544, %f543, %f5;
	sub.f32 	%f545, %f540, %f544;
	mul.f32 	%f546, %f541, %f545;
	sub.f32 	%f547, %f18, %f574;
	abs.f32 	%f548, %f547;
	div.rn.f32 	%f549, %f548, %f5;
	sub.f32 	%f550, %f540, %f549;
	mul.f32 	%f551, %f546, %f550;
	max.f32 	%f552, %f551, 0f1E3CE508;
	st.global.f32 	[%rd21], %f552;
	bra.uni 	$L__BB0_38;
$L__BB0_37:
	sub.f32 	%f553, %f16, %f572;
	sub.f32 	%f554, %f17, %f573;
	mul.f32 	%f555, %f553, %f554;
	fma.rn.f32 	%f556, %f553, %f553, %f555;
	sub.f32 	%f557, %f18, %f574;
	fma.rn.f32 	%f558, %f554, %f557, %f556;
	sqrt.rn.f32 	%f559, %f558;
	max.f32 	%f560, %f559, 0f1E3CE508;
	div.rn.f32 	%f561, %f560, %f5;
	mov.f32 	%f562, 0f3F800000;
	sub.f32 	%f563, %f562, %f561;
	st.global.f32 	[%rd21], %f563;
$L__BB0_38:
	add.s32 	%r281, %r281, 1;
	setp.ne.s32 	%p67, %r281, %r121;
	@%p67 bra 	$L__BB0_31;
$L__BB0_39:
	st.global.f32 	[%rd3+48], %f4;
	mov.b32 	%r266, 1096810496;
	st.global.u32 	[%rd3+56], %r266;
$L__BB0_40:
	add.s32 	%r15, %r15, 1;
	setp.eq.s32 	%p68, %r15, %r122;
	@%p68 bra 	$L__BB0_41;
	bra.uni 	$L__BB0_5;
$L__BB0_41:
	ld.global.f32 	%f564, [%rd11+4936];
	st.global.f32 	[%rd3+36], %f564;
	ld.global.f32 	%f565, [%rd11+1380];
	st.global.f32 	[%rd3+40], %f565;
	ld.global.f32 	%f566, [%rd11+1812];
	st.global.f32 	[%rd3+44], %f566;
	add.s32 	%r317, %r317, %r2;
	setp.lt.s32 	%p69, %r317, %r120;
	@%p69 bra 	$L__BB0_3;
	bra.uni 	$L__BB0_103;
$L__BB0_42:
	ld.param.u32 	%r267, [_Z23transform_neighbors_gpuiiiiiiifiifPKfS0_S0_PKiS0_S0_S0_PfPiS3_S3_S3_S3__param_6];
	add.s32 	%r33, %r4, -1;
	add.s32 	%r186, %r15, %r14;
	shl.b32 	%r187, %r186, 2;
	mul.wide.u32 	%rd110, %r187, 4;
	add.s64 	%rd22, %rd12, %rd110;
	setp.eq.s32 	%p28, %r267, 2;
	@%p28 bra 	$L__BB0_51;
	ld.param.u32 	%r268, [_Z23transform_neighbors_gpuiiiiiiifiifPKfS0_S0_PKiS0_S0_S0_PfPiS3_S3_S3_S3__param_6];
	setp.eq.s32 	%p29, %r268, 3;
	@%p29 bra 	$L__BB0_72;
	setp.lt.u32 	%p48, %r3, 3;
	mov.b32 	%r288, 0;
	mov.u32 	%r280, %r288;
	@%p48 bra 	$L__BB0_18;
	mov.b32 	%r274, 0;
	mov.u32 	%r280, %r274;
	bra.uni 	$L__BB0_9;
$L__BB0_46:
	setp.eq.s32 	%p20, %r3, 0;
	mul.lo.s32 	%r48, %r317, %r121;
	mul.lo.s32 	%r170, %r317, %r119;
	mul.wide.s32 	%rd85, %r170, 4;
	add.s64 	%rd24, %rd4, %rd85;
	add.s64 	%rd25, %rd6, %rd85;
	add.s64 	%rd26, %rd7, %rd85;
	mov.f32 	%f575, 0f00000000;
	mov.b32 	%r290, 0;
	@%p20 bra 	$L__BB0_49;
	and.b32  	%r171, %r121, 2147483646;
	neg.s32 	%r272, %r171;
	mul.lo.s32 	%r172, %r121, %r119;
	mul.lo.s32 	%r271, %r172, %r317;
	cvt.u64.u32 	%rd86, %r48;
	add.s64 	%rd87, %rd8, %rd86;
	shl.b64 	%rd88, %rd87, 2;
	add.s64 	%rd89, %rd1, %rd88;
	add.s64 	%rd171, %rd89, 4;
	mov.f32 	%f575, 0f00000000;
$L__BB0_48:
	ld.global.u32 	%r173, [%rd171+-4];
	mul.lo.s32 	%r174, %r173, %r119;
	mul.wide.s32 	%rd90, %r174, 4;
	add.s64 	%rd91, %rd9, %rd90;
	ld.global.f32 	%f187, [%rd91];
	ld.global.f32 	%f188, [%rd91+4];
	ld.global.f32 	%f189, [%rd91+8];
	ld.global.f32 	%f190, [%rd24];
	ld.global.f32 	%f191, [%rd24+4];
	ld.global.f32 	%f192, [%rd24+8];
	sub.f32 	%f193, %f187, %f190;
	sub.f32 	%f194, %f188, %f191;
	sub.f32 	%f195, %f189, %f192;
	mul.lo.s32 	%r175, %r317, %r119;
	mul.wide.s32 	%rd92, %r175, 4;
	add.s64 	%rd93, %rd5, %rd92;
	ld.global.f32 	%f196, [%rd93];
	ld.global.f32 	%f197, [%rd93+4];
	ld.global.f32 	%f198, [%rd93+8];
	ld.global.f32 	%f199, [%rd25];
	ld.global.f32 	%f200, [%rd25+4];
	ld.global.f32 	%f201, [%rd25+8];
	ld.global.f32 	%f202, [%rd26];
	ld.global.f32 	%f203, [%rd26+4];
	ld.global.f32 	%f204, [%rd26+8];
	mul.f32 	%f205, %f194, %f200;
	fma.rn.f32 	%f206, %f193, %f199, %f205;
	fma.rn.f32 	%f207, %f195, %f201, %f206;
	mul.wide.s32 	%rd94, %r271, 4;
	add.s64 	%rd95, %rd10, %rd94;
	st.global.f32 	[%rd95], %f207;
	mul.f32 	%f208, %f194, %f203;
	fma.rn.f32 	%f209, %f193, %f202, %f208;
	fma.rn.f32 	%f210, %f195, %f204, %f209;
	st.global.f32 	[%rd95+4], %f210;
	mul.f32 	%f211, %f194, %f197;
	fma.rn.f32 	%f212, %f193, %f196, %f211;
	fma.rn.f32 	%f213, %f195, %f198, %f212;
	st.global.f32 	[%rd95+8], %f213;
	mul.f32 	%f214, %f210, %f210;
	fma.rn.f32 	%f215, %f207, %f207, %f214;
	sqrt.rn.f32 	%f216, %f215;
	setp.gt.f32 	%p21, %f216, %f575;
	selp.f32 	%f217, %f216, %f575, %p21;
	st.global.f32 	[%rd3], %f207;
	ld.global.f32 	%f218, [%rd95+4];
	st.global.f32 	[%rd3+4], %f218;
	ld.global.f32 	%f219, [%rd95+8];
	st.global.f32 	[%rd3+8], %f219;
	st.global.f32 	[%rd3+12], %f193;
	st.global.f32 	[%rd3+16], %f194;
	st.global.f32 	[%rd3+20], %f195;
	ld.global.u32 	%r176, [%rd171];
	mul.lo.s32 	%r177, %r176, %r119;
	mul.wide.s32 	%rd96, %r177, 4;
	add.s64 	%rd97, %rd9, %rd96;
	ld.global.f32 	%f220, [%rd97];
	ld.global.f32 	%f221, [%rd97+4];
	ld.global.f32 	%f222, [%rd97+8];
	ld.global.f32 	%f223, [%rd24];
	ld.global.f32 	%f224, [%rd24+4];
	ld.global.f32 	%f225, [%rd24+8];
	sub.f32 	%f226, %f220, %f223;
	sub.f32 	%f227, %f221, %f224;
	sub.f32 	%f228, %f222, %f225;
	ld.global.f32 	%f229, [%rd93];
	ld.global.f32 	%f230, [%rd93+4];
	ld.global.f32 	%f231, [%rd93+8];
	ld.global.f32 	%f232, [%rd25];
	ld.global.f32 	%f233, [%rd25+4];
	ld.global.f32 	%f234, [%rd25+8];
	ld.global.f32 	%f235, [%rd26];
	ld.global.f32 	%f236, [%rd26+4];
	ld.global.f32 	%f237, [%rd26+8];
	mul.f32 	%f238, %f227, %f233;
	fma.rn.f32 	%f239, %f226, %f232, %f238;
	fma.rn.f32 	%f240, %f228, %f234, %f239;
	mul.wide.s32 	%rd98, %r119, 4;
	add.s64 	%rd99, %rd95, %rd98;
	st.global.f32 	[%rd99], %f240;
	mul.f32 	%f241, %f227, %f236;
	fma.rn.f32 	%f242, %f226, %f235, %f241;
	fma.rn.f32 	%f243, %f228, %f237, %f242;
	st.global.f32 	[%rd99+4], %f243;
	mul.f32 	%f244, %f227, %f230;
	fma.rn.f32 	%f245, %f226, %f229, %f244;
	fma.rn.f32 	%f246, %f228, %f231, %f245;
	st.global.f32 	[%rd99+8], %f246;
	mul.f32 	%f247, %f243, %f243;
	fma.rn.f32 	%f248, %f240, %f240, %f247;
	sqrt.rn.f32 	%f249, %f248;
	setp.gt.f32 	%p22, %f249, %f217;
	selp.f32 	%f575, %f249, %f217, %p22;
	st.global.f32 	[%rd3], %f240;
	ld.global.f32 	%f250, [%rd99+4];
	st.global.f32 	[%rd3+4], %f250;
	ld.global.f32 	%f251, [%rd99+8];
	st.global.f32 	[%rd3+8], %f251;
	st.global.f32 	[%rd3+12], %f226;
	st.global.f32 	[%rd3+16], %f227;
	st.global.f32 	[%rd3+20], %f228;
	add.s32 	%r272, %r272, 2;
	shl.b32 	%r178, %r119, 1;
	add.s32 	%r271, %r271, %r178;
	add.s64 	%rd171, %rd171, 8;
	setp.eq.s32 	%p23, %r272, 0;
	mov.u32 	%r290, %r6;
	@%p23 bra 	$L__BB0_49;
	bra.uni 	$L__BB0_48;
$L__BB0_49:
	setp.eq.s32 	%p24, %r5, 0;
	@%p24 bra 	$L__BB0_4;
	mad.lo.s32 	%r179, %r317, %r121, %r290;
	cvt.u64.u32 	%rd100, %r179;
	add.s64 	%rd101, %rd100, %rd8;
	shl.b64 	%rd102, %rd101, 2;
	add.s64 	%rd103, %rd1, %rd102;
	ld.global.u32 	%r180, [%rd103];
	mul.lo.s32 	%r181, %r180, %r119;
	mul.wide.s32 	%rd104, %r181, 4;
	add.s64 	%rd105, %rd9, %rd104;
	ld.global.f32 	%f252, [%rd105];
	ld.global.f32 	%f253, [%rd105+4];
	ld.global.f32 	%f254, [%rd105+8];
	ld.global.f32 	%f255, [%rd24];
	ld.global.f32 	%f256, [%rd24+4];
	ld.global.f32 	%f257, [%rd24+8];
	sub.f32 	%f258, %f252, %f255;
	sub.f32 	%f259, %f253, %f256;
	sub.f32 	%f260, %f254, %f257;
	mul.lo.s32 	%r182, %r317, %r119;
	mul.wide.s32 	%rd106, %r182, 4;
	add.s64 	%rd107, %rd5, %rd106;
	ld.global.f32 	%f261, [%rd107];
	ld.global.f32 	%f262, [%rd107+4];
	ld.global.f32 	%f263, [%rd107+8];
	ld.global.f32 	%f264, [%rd25];
	ld.global.f32 	%f265, [%rd25+4];
	ld.global.f32 	%f266, [%rd25+8];
	ld.global.f32 	%f267, [%rd26];
	ld.global.f32 	%f268, [%rd26+4];
	ld.global.f32 	%f269, [%rd26+8];
	mul.f32 	%f270, %f259, %f265;
	fma.rn.f32 	%f271, %f258, %f264, %f270;
	fma.rn.f32 	%f272, %f260, %f266, %f271;
	mul.lo.s32 	%r183, %r179, %r119;
	mul.wide.s32 	%rd108, %r183, 4;
	add.s64 	%rd109, %rd10, %rd108;
	st.global.f32 	[%rd109], %f272;
	mul.f32 	%f273, %f259, %f268;
	fma.rn.f32 	%f274, %f258, %f267, %f273;
	fma.rn.f32 	%f275, %f260, %f269, %f274;
	st.global.f32 	[%rd109+4], %f275;
	mul.f32 	%f276, %f259, %f262;
	fma.rn.f32 	%f277, %f258, %f261, %f276;
	fma.rn.f32 	%f278, %f260, %f263, %f277;
	st.global.f32 	[%rd109+8], %f278;
	mul.f32 	%f279, %f275, %f275;
	fma.rn.f32 	%f280, %f272, %f272, %f279;
	sqrt.rn.f32 	%f281, %f280;
	setp.gt.f32 	%p25, %f281, %f575;
	selp.f32 	%f575, %f281, %f575, %p25;
	st.global.f32 	[%rd3], %f272;
	ld.global.f32 	%f282, [%rd109+4];
	st.global.f32 	[%rd3+4], %f282;
	ld.global.f32 	%f283, [%rd109+8];
	st.global.f32 	[%rd3+8], %f283;
	st.global.f32 	[%rd3+12], %f258;
	st.global.f32 	[%rd3+16], %f259;
	st.global.f32 	[%rd3+20], %f260;
	bra.uni 	$L__BB0_4;
$L__BB0_51:
	shl.b32 	%r203, %r15, 1;
	mul.wide.u32 	%rd123, %r203, 4;
	add.s64 	%rd28, %rd2, %rd123;
	setp.lt.u32 	%p36, %r121, 4;
	mov.b32 	%r303, 0;
	mov.u32 	%r280, %r303;
	@%p36 bra 	$L__BB0_62;
	mov.b32 	%r291, 0;
	mov.u32 	%r280, %r291;
$L__BB0_53:
	.pragma "nounroll";
	add.s32 	%r54, %r291, %r13;
	mul.lo.s32 	%r205, %r54, %r119;
	mul.wide.s32 	%rd124, %r205, 4;
	add.s64 	%rd29, %rd10, %rd124;
	ld.global.f32 	%f22, [%rd29];
	ld.global.f32 	%f23, [%rd29+4];
	ld.global.f32 	%f24, [%rd29+8];
	ld.global.f32 	%f338, [%rd28];
	mul.f32 	%f339, %f4, %f338;
	sub.f32 	%f340, %f22, %f339;
	ld.global.f32 	%f341, [%rd28+4];
	mul.f32 	%f342, %f4, %f341;
	sub.f32 	%f343, %f23, %f342;
	mul.f32 	%f344, %f343, %f343;
	fma.rn.f32 	%f345, %f340, %f340, %f344;
	mov.b32 	%r206, 1094713344;
	st.global.u32 	[%rd3+52], %r206;
	sqrt.rn.f32 	%f346, %f345;
	max.f32 	%f347, %f346, 0f1E3CE508;
	setp.geu.f32 	%p37, %f347, %f5;
	@%p37 bra 	$L__BB0_55;
	ld.global.f32 	%f348, [%rd22];
	add.f32 	%f349, %f22, %f348;
	st.global.f32 	[%rd22], %f349;
	ld.global.f32 	%f350, [%rd22+4];
	add.f32 	%f351, %f23, %f350;
	st.global.f32 	[%rd22+4], %f351;
	ld.global.f32 	%f352, [%rd22+8];
	add.f32 	%f353, %f24, %f352;
	st.global.f32 	[%rd22+8], %f353;
	add.s32 	%r280, %r280, 1;
	mad.lo.s32 	%r207, %r54, %r122, %r15;
	mul.wide.u32 	%rd125, %r207, 4;
	add.s64 	%rd126, %rd11, %rd125;
	mov.b32 	%r208, 1065353216;
	st.global.u32 	[%rd126], %r208;
$L__BB0_55:
	mul.wide.s32 	%rd30, %r119, 4;
	add.s64 	%rd31, %rd29, %rd30;
	ld.global.f32 	%f25, [%rd31];
	ld.global.f32 	%f26, [%rd31+4];
	ld.global.f32 	%f27, [%rd31+8];
	ld.global.f32 	%f354, [%rd28];
	mul.f32 	%f355, %f4, %f354;
	sub.f32 	%f356, %f25, %f355;
	ld.global.f32 	%f357, [%rd28+4];
	mul.f32 	%f358, %f4, %f357;
	sub.f32 	%f359, %f26, %f358;
	mul.f32 	%f360, %f359, %f359;
	fma.rn.f32 	%f361, %f356, %f356, %f360;
	mov.b32 	%r209, 1094713344;
	st.global.u32 	[%rd3+52], %r209;
	sqrt.rn.f32 	%f362, %f361;
	max.f32 	%f363, %f362, 0f1E3CE508;
	setp.geu.f32 	%p38, %f363, %f5;
	@%p38 bra 	$L__BB0_57;
	ld.global.f32 	%f364, [%rd22];
	add.f32 	%f365, %f25, %f364;
	st.global.f32 	[%rd22], %f365;
	ld.global.f32 	%f366, [%rd22+4];
	add.f32 	%f367, %f26, %f366;
	st.global.f32 	[%rd22+4], %f367;
	ld.global.f32 	%f368, [%rd22+8];
	add.f32 	%f369, %f27, %f368;
	st.global.f32 	[%rd22+8], %f369;
	add.s32 	%r280, %r280, 1;
	mad.lo.s32 	%r210, %r122, %r54, %r122;
	add.s32 	%r211, %r210, %r15;
	mul.wide.u32 	%rd127, %r211, 4;
	add.s64 	%rd128, %rd11, %rd127;
	mov.b32 	%r212, 1065353216;
	st.global.u32 	[%rd128], %r212;
$L__BB0_57:
	add.s64 	%rd32, %rd31, %rd30;
	ld.global.f32 	%f28, [%rd32];
	ld.global.f32 	%f29, [%rd32+4];
	ld.global.f32 	%f30, [%rd32+8];
	ld.global.f32 	%f370, [%rd28];
	mul.f32 	%f371, %f4, %f370;
	sub.f32 	%f372, %f28, %f371;
	ld.global.f32 	%f373, [%rd28+4];
	mul.f32 	%f374, %f4, %f373;
	sub.f32 	%f375, %f29, %f374;
	mul.f32 	%f376, %f375, %f375;
	fma.rn.f32 	%f377, %f372, %f372, %f376;
	mov.b32 	%r213, 1094713344;
	st.global.u32 	[%rd3+52], %r213;
	sqrt.rn.f32 	%f378, %f377;
	max.f32 	%f379, %f378, 0f1E3CE508;
	setp.geu.f32 	%p39, %f379, %f5;
	@%p39 bra 	$L__BB0_59;
	add.s32 	%r214, %r54, 2;
	ld.global.f32 	%f380, [%rd22];
	add.f32 	%f381, %f28, %f380;
	st.global.f32 	[%rd22], %f381;
	ld.global.f32 	%f382, [%rd22+4];
	add.f32 	%f383, %f29, %f382;
	st.global.f32 	[%rd22+4], %f383;
	ld.global.f32 	%f384, [%rd22+8];
	add.f32 	%f385, %f30, %f384;
	st.global.f32 	[%rd22+8], %f385;
	add.s32 	%r280, %r280, 1;
	mad.lo.s32 	%r215, %r214, %r122, %r15;
	mul.wide.u32 	%rd129, %r215, 4;
	add.s64 	%rd130, %rd11, %rd129;
	mov.b32 	%r216, 1065353216;
	st.global.u32 	[%rd130], %r216;
$L__BB0_59:
	add.s64 	%rd131, %rd32, %rd30;
	ld.global.f32 	%f31, [%rd131];
	ld.global.f32 	%f32, [%rd131+4];
	ld.global.f32 	%f33, [%rd131+8];
	ld.global.f32 	%f386, [%rd28];
	mul.f32 	%f387, %f4, %f386;
	sub.f32 	%f388, %f31, %f387;
	ld.global.f32 	%f389, [%rd28+4];
	mul.f32 	%f390, %f4, %f389;
	sub.f32 	%f391, %f32, %f390;
	mul.f32 	%f392, %f391, %f391;
	fma.rn.f32 	%f393, %f388, %f388, %f392;
	mov.b32 	%r217, 1094713344;
	st.global.u32 	[%rd3+52], %r217;
	sqrt.rn.f32 	%f394, %f393;
	max.f32 	%f395, %f394, 0f1E3CE508;
	setp.geu.f32 	%p40, %f395, %f5;
	@%p40 bra 	$L__BB0_61;
	add.s32 	%r218, %r54, 3;
	ld.global.f32 	%f396, [%rd22];
	add.f32 	%f397, %f31, %f396;
	st.global.f32 	[%rd22], %f397;
	ld.global.f32 	%f398, [%rd22+4];
	add.f32 	%f399, %f32, %f398;
	st.global.f32 	[%rd22+4], %f399;
	ld.global.f32 	%f400, [%rd22+8];
	add.f32 	%f401, %f33, %f400;
	st.global.f32 	[%rd22+8], %f401;
	add.s32 	%r280, %r280, 1;
	mad.lo.s32 	%r219, %r218, %r122, %r15;
	mul.wide.u32 	%rd132, %r219, 4;
	add.s64 	%rd133, %rd11, %rd132;
	mov.b32 	%r220, 1065353216;
	st.global.u32 	[%rd133], %r220;
$L__BB0_61:
	add.s32 	%r291, %r291, 4;
	setp.ne.s32 	%p41, %r291, %r7;
	mov.u32 	%r303, %r7;
	@%p41 bra 	$L__BB0_53;
$L__BB0_62:
	setp.eq.s32 	%p42, %r4, 0;
	@%p42 bra 	$L__BB0_6;
	setp.eq.s32 	%p43, %r33, 0;
	@%p43 bra 	$L__BB0_69;
	add.s32 	%r67, %r303, %r13;
	mul.lo.s32 	%r222, %r67, %r119;
	mul.wide.s32 	%rd134, %r222, 4;
	add.s64 	%rd33, %rd10, %rd134;
	ld.global.f32 	%f34, [%rd33];
	ld.global.f32 	%f35, [%rd33+4];
	ld.global.f32 	%f36, [%rd33+8];
	ld.global.f32 	%f402, [%rd28];
	mul.f32 	%f403, %f4, %f402;
	sub.f32 	%f404, %f34, %f403;
	ld.global.f32 	%f405, [%rd28+4];
	mul.f32 	%f406, %f4, %f405;
	sub.f32 	%f407, %f35, %f406;
	mul.f32 	%f408, %f407, %f407;
	fma.rn.f32 	%f409, %f404, %f404, %f408;
	mov.b32 	%r223, 1094713344;
	st.global.u32 	[%rd3+52], %r223;
	sqrt.rn.f32 	%f410, %f409;
	max.f32 	%f411, %f410, 0f1E3CE508;
	setp.geu.f32 	%p44, %f411, %f5;
	@%p44 bra 	$L__BB0_66;
	ld.global.f32 	%f412, [%rd22];
	add.f32 	%f413, %f34, %f412;
	st.global.f32 	[%rd22], %f413;
	ld.global.f32 	%f414, [%rd22+4];
	add.f32 	%f415, %f35, %f414;
	st.global.f32 	[%rd22+4], %f415;
	ld.global.f32 	%f416, [%rd22+8];
	add.f32 	%f417, %f36, %f416;
	st.global.f32 	[%rd22+8], %f417;
	add.s32 	%r280, %r280, 1;
	mad.lo.s32 	%r224, %r67, %r122, %r15;
	mul.wide.u32 	%rd135, %r224, 4;
	add.s64 	%rd136, %rd11, %rd135;
	mov.b32 	%r225, 1065353216;
	st.global.u32 	[%rd136], %r225;
$L__BB0_66:
	mul.wide.s32 	%rd137, %r119, 4;
	add.s64 	%rd138, %rd33, %rd137;
	ld.global.f32 	%f37, [%rd138];
	ld.global.f32 	%f38, [%rd138+4];
	ld.global.f32 	%f39, [%rd138+8];
	ld.global.f32 	%f418, [%rd28];
	mul.f32 	%f419, %f4, %f418;
	sub.f32 	%f420, %f37, %f419;
	ld.global.f32 	%f421, [%rd28+4];
	mul.f32 	%f422, %f4, %f421;
	sub.f32 	%f423, %f38, %f422;
	mul.f32 	%f424, %f423, %f423;
	fma.rn.f32 	%f425, %f420, %f420, %f424;
	mov.b32 	%r226, 1094713344;
	st.global.u32 	[%rd3+52], %r226;
	sqrt.rn.f32 	%f426, %f425;
	max.f32 	%f427, %f426, 0f1E3CE508;
	setp.geu.f32 	%p45, %f427, %f5;
	@%p45 bra 	$L__BB0_68;
	ld.global.f32 	%f428, [%rd22];
	add.f32 	%f429, %f37, %f428;
	st.global.f32 	[%rd22], %f429;
	ld.global.f32 	%f430, [%rd22+4];
	add.f32 	%f431, %f38, %f430;
	st.global.f32 	[%rd22+4], %f431;
	ld.global.f32 	%f432, [%rd22+8];
	add.f32 	%f433, %f39, %f432;
	st.global.f32 	[%rd22+8], %f433;
	add.s32 	%r280, %r280, 1;
	mad.lo.s32 	%r227, %r122, %r67, %r122;
	add.s32 	%r228, %r227, %r15;
	mul.wide.u32 	%rd139, %r228, 4;
	add.s64 	%rd140, %rd11, %rd139;
	mov.b32 	%r229, 1065353216;
	st.global.u32 	[%rd140], %r229;
$L__BB0_68:
	add.s32 	%r303, %r303, 2;
$L__BB0_69:
	setp.eq.s32 	%p46, %r5, 0;
	@%p46 bra 	$L__BB0_6;
	add.s32 	%r76, %r303, %r13;
	mul.lo.s32 	%r230, %r76, %r119;
	mul.wide.s32 	%rd141, %r230, 4;
	add.s64 	%rd142, %rd10, %rd141;
	ld.global.f32 	%f40, [%rd142];
	ld.global.f32 	%f41, [%rd142+4];
	ld.global.f32 	%f42, [%rd142+8];
	ld.global.f32 	%f434, [%rd28];
	mul.f32 	%f435, %f4, %f434;
	sub.f32 	%f436, %f40, %f435;
	ld.global.f32 	%f437, [%rd28+4];
	mul.f32 	%f438, %f4, %f437;
	sub.f32 	%f439, %f41, %f438;
	mul.f32 	%f440, %f439, %f439;
	fma.rn.f32 	%f441, %f436, %f436, %f440;
	mov.b32 	%r231, 1094713344;
	st.global.u32 	[%rd3+52], %r231;
	sqrt.rn.f32 	%f442, %f441;
	max.f32 	%f443, %f442, 0f1E3CE508;
	setp.geu.f32 	%p47, %f443, %f5;
	@%p47 bra 	$L__BB0_6;
	ld.global.f32 	%f444, [%rd22];
	add.f32 	%f445, %f40, %f444;
	st.global.f32 	[%rd22], %f445;
	ld.global.f32 	%f446, [%rd22+4];
	add.f32 	%f447, %f41, %f446;
	st.global.f32 	[%rd22+4], %f447;
	ld.global.f32 	%f448, [%rd22+8];
	add.f32 	%f449, %f42, %f448;
	st.global.f32 	[%rd22+8], %f449;
	add.s32 	%r280, %r280, 1;
	mad.lo.s32 	%r232, %r76, %r122, %r15;
	mul.wide.u32 	%rd143, %r232, 4;
	add.s64 	%rd144, %rd11, %rd143;
	mov.b32 	%r233, 1065353216;
	st.global.u32 	[%rd144], %r233;
	bra.uni 	$L__BB0_6;
$L__BB0_72:
	mul.lo.s32 	%r190, %r15, 3;
	mul.wide.u32 	%rd111, %r190, 4;
	add.s64 	%rd34, %rd2, %rd111;
	setp.eq.s32 	%p30, %r3, 0;
	mov.b32 	%r310, 0;
	mov.u32 	%r280, %r310;
	@%p30 bra 	$L__BB0_79;
	mov.b32 	%r305, 0;
	mov.u32 	%r280, %r305;
$L__BB0_74:
	add.s32 	%r80, %r305, %r13;
	mul.lo.s32 	%r192, %r80, %r119;
	mul.wide.s32 	%rd112, %r192, 4;
	add.s64 	%rd35, %rd10, %rd112;
	ld.global.f32 	%f43, [%rd35];
	ld.global.f32 	%f44, [%rd35+4];
	ld.global.f32 	%f45, [%rd35+8];
	ld.global.f32 	%f579, [%rd34];
	mul.f32 	%f284, %f4, %f579;
	sub.f32 	%f285, %f43, %f284;
	ld.global.f32 	%f578, [%rd34+4];
	mul.f32 	%f286, %f4, %f578;
	sub.f32 	%f287, %f44, %f286;
	mul.f32 	%f288, %f287, %f287;
	fma.rn.f32 	%f289, %f285, %f285, %f288;
	ld.global.f32 	%f577, [%rd34+8];
	mul.f32 	%f290, %f4, %f577;
	sub.f32 	%f291, %f45, %f290;
	fma.rn.f32 	%f292, %f291, %f291, %f289;
	sqrt.rn.f32 	%f293, %f292;
	max.f32 	%f294, %f293, 0f1E3CE508;
	setp.geu.f32 	%p31, %f294, %f5;
	@%p31 bra 	$L__BB0_76;
	ld.global.f32 	%f295, [%rd22];
	add.f32 	%f296, %f43, %f295;
	st.global.f32 	[%rd22], %f296;
	ld.global.f32 	%f297, [%rd22+4];
	add.f32 	%f298, %f44, %f297;
	st.global.f32 	[%rd22+4], %f298;
	ld.global.f32 	%f299, [%rd22+8];
	add.f32 	%f300, %f45, %f299;
	st.global.f32 	[%rd22+8], %f300;
	add.s32 	%r280, %r280, 1;
	mad.lo.s32 	%r193, %r80, %r122, %r15;
	mul.wide.u32 	%rd113, %r193, 4;
	add.s64 	%rd114, %rd11, %rd113;
	mov.b32 	%r194, 1065353216;
	st.global.u32 	[%rd114], %r194;
	ld.global.f32 	%f579, [%rd34];
	ld.global.f32 	%f578, [%rd34+4];
	ld.global.f32 	%f577, [%rd34+8];
$L__BB0_76:
	mul.wide.s32 	%rd115, %r119, 4;
	add.s64 	%rd116, %rd35, %rd115;
	ld.global.f32 	%f55, [%rd116];
	ld.global.f32 	%f56, [%rd116+4];
	ld.global.f32 	%f57, [%rd116+8];
	mul.f32 	%f301, %f4, %f579;
	sub.f32 	%f302, %f55, %f301;
	mul.f32 	%f303, %f4, %f578;
	sub.f32 	%f304, %f56, %f303;
	mul.f32 	%f305, %f304, %f304;
	fma.rn.f32 	%f306, %f302, %f302, %f305;
	mul.f32 	%f307, %f4, %f577;
	sub.f32 	%f308, %f57, %f307;
	fma.rn.f32 	%f309, %f308, %f308, %f306;
	sqrt.rn.f32 	%f310, %f309;
	max.f32 	%f311, %f310, 0f1E3CE508;
	setp.geu.f32 	%p32, %f311, %f5;
	@%p32 bra 	$L__BB0_78;
	ld.global.f32 	%f312, [%rd22];
	add.f32 	%f313, %f55, %f312;
	st.global.f32 	[%rd22], %f313;
	ld.global.f32 	%f314, [%rd22+4];
	add.f32 	%f315, %f56, %f314;
	st.global.f32 	[%rd22+4], %f315;
	ld.global.f32 	%f316, [%rd22+8];
	add.f32 	%f317, %f57, %f316;
	st.global.f32 	[%rd22+8], %f317;
	add.s32 	%r280, %r280, 1;
	mad.lo.s32 	%r195, %r122, %r80, %r122;
	add.s32 	%r196, %r195, %r15;
	mul.wide.u32 	%rd117, %r196, 4;
	add.s64 	%rd118, %rd11, %rd117;
	mov.b32 	%r197, 1065353216;
	st.global.u32 	[%rd118], %r197;
$L__BB0_78:
	add.s32 	%r305, %r305, 2;
	setp.ne.s32 	%p33, %r305, %r6;
	mov.u32 	%r310, %r6;
	@%p33 bra 	$L__BB0_74;
$L__BB0_79:
	setp.eq.s32 	%p34, %r5, 0;
	@%p34 bra 	$L__BB0_6;
	add.s32 	%r89, %r310, %r13;
	mul.lo.s32 	%r198, %r89, %r119;
	mul.wide.s32 	%rd119, %r198, 4;
	add.s64 	%rd120, %rd10, %rd119;
	ld.global.f32 	%f58, [%rd120];
	ld.global.f32 	%f59, [%rd120+4];
	ld.global.f32 	%f60, [%rd120+8];
	ld.global.f32 	%f318, [%rd34];
	mul.f32 	%f319, %f4, %f318;
	sub.f32 	%f320, %f58, %f319;
	ld.global.f32 	%f321, [%rd34+4];
	mul.f32 	%f322, %f4, %f321;
	sub.f32 	%f323, %f59, %f322;
	mul.f32 	%f324, %f323, %f323;
	fma.rn.f32 	%f325, %f320, %f320, %f324;
	ld.global.f32 	%f326, [%rd34+8];
	mul.f32 	%f327, %f4, %f326;
	sub.f32 	%f328, %f60, %f327;
	fma.rn.f32 	%f329, %f328, %f328, %f325;
	sqrt.rn.f32 	%f330, %f329;
	max.f32 	%f331, %f330, 0f1E3CE508;
	setp.geu.f32 	%p35, %f331, %f5;
	@%p35 bra 	$L__BB0_6;
	ld.global.f32 	%f332, [%rd22];
	add.f32 	%f333, %f58, %f332;
	st.global.f32 	[%rd22], %f333;
	ld.global.f32 	%f334, [%rd22+4];
	add.f32 	%f335, %f59, %f334;
	st.global.f32 	[%rd22+4], %f335;
	ld.global.f32 	%f336, [%rd22+8];
	add.f32 	%f337, %f60, %f336;
	st.global.f32 	[%rd22+8], %f337;
	add.s32 	%r280, %r280, 1;
	mad.lo.s32 	%r199, %r89, %r122, %r15;
	mul.wide.u32 	%rd121, %r199, 4;
	add.s64 	%rd122, %rd11, %rd121;
	mov.b32 	%r200, 1065353216;
	st.global.u32 	[%rd122], %r200;
	bra.uni 	$L__BB0_6;
$L__BB0_82:
	setp.lt.s32 	%p3, %r121, 1;
	@%p3 bra 	$L__BB0_90;
	and.b32  	%r91, %r121, 1;
	and.b32  	%r92, %r121, 2147483646;
$L__BB0_84:
	setp.eq.s32 	%p15, %r121, 1;
	mul.lo.s32 	%r94, %r317, %r121;
	mul.lo.s32 	%r157, %r317, %r119;
	mul.wide.s32 	%rd64, %r157, 4;
	add.s64 	%rd36, %rd4, %rd64;
	add.s64 	%rd37, %rd5, %rd64;
	add.s64 	%rd38, %rd6, %rd64;
	add.s64 	%rd39, %rd7, %rd64;
	mov.b32 	%r314, 0;
	@%p15 bra 	$L__BB0_87;
	mov.b32 	%r313, 0;
$L__BB0_86:
	add.s32 	%r159, %r313, %r94;
	cvt.u64.u32 	%rd65, %r159;
	add.s64 	%rd66, %rd65, %rd8;
	shl.b64 	%rd67, %rd66, 2;
	add.s64 	%rd68, %rd1, %rd67;
	ld.global.u32 	%r160, [%rd68];
	mul.lo.s32 	%r161, %r160, %r119;
	mul.wide.s32 	%rd69, %r161, 4;
	add.s64 	%rd70, %rd9, %rd69;
	ld.global.f32 	%f93, [%rd70];
	ld.global.f32 	%f94, [%rd70+4];
	ld.global.f32 	%f95, [%rd70+8];
	ld.global.f32 	%f96, [%rd36];
	ld.global.f32 	%f97, [%rd36+4];
	ld.global.f32 	%f98, [%rd36+8];
	sub.f32 	%f99, %f93, %f96;
	sub.f32 	%f100, %f94, %f97;
	sub.f32 	%f101, %f95, %f98;
	ld.global.f32 	%f102, [%rd37];
	ld.global.f32 	%f103, [%rd37+4];
	ld.global.f32 	%f104, [%rd37+8];
	ld.global.f32 	%f105, [%rd38];
	ld.global.f32 	%f106, [%rd38+4];
	ld.global.f32 	%f107, [%rd38+8];
	ld.global.f32 	%f108, [%rd39];
	ld.global.f32 	%f109, [%rd39+4];
	ld.global.f32 	%f110, [%rd39+8];
	mul.f32 	%f111, %f100, %f106;
	fma.rn.f32 	%f112, %f99, %f105, %f111;
	fma.rn.f32 	%f113, %f101, %f107, %f112;
	mul.lo.s32 	%r162, %r159, %r119;
	mul.wide.s32 	%rd71, %r162, 4;
	add.s64 	%rd72, %rd10, %rd71;
	st.global.f32 	[%rd72], %f113;
	mul.f32 	%f114, %f100, %f109;
	fma.rn.f32 	%f115, %f99, %f108, %f114;
	fma.rn.f32 	%f116, %f101, %f110, %f115;
	st.global.f32 	[%rd72+4], %f116;
	mul.f32 	%f117, %f100, %f103;
	fma.rn.f32 	%f118, %f99, %f102, %f117;
	fma.rn.f32 	%f119, %f101, %f104, %f118;
	st.global.f32 	[%rd72+8], %f119;
	st.global.f32 	[%rd3], %f113;
	ld.global.f32 	%f120, [%rd72+4];
	st.global.f32 	[%rd3+4], %f120;
	ld.global.f32 	%f121, [%rd72+8];
	st.global.f32 	[%rd3+8], %f121;
	st.global.f32 	[%rd3+12], %f99;
	st.global.f32 	[%rd3+16], %f100;
	st.global.f32 	[%rd3+20], %f101;
	ld.global.u32 	%r163, [%rd68+4];
	mul.lo.s32 	%r164, %r163, %r119;
	mul.wide.s32 	%rd73, %r164, 4;
	add.s64 	%rd74, %rd9, %rd73;
	ld.global.f32 	%f122, [%rd74];
	ld.global.f32 	%f123, [%rd74+4];
	ld.global.f32 	%f124, [%rd74+8];
	ld.global.f32 	%f125, [%rd36];
	ld.global.f32 	%f126, [%rd36+4];
	ld.global.f32 	%f127, [%rd36+8];
	sub.f32 	%f128, %f122, %f125;
	sub.f32 	%f129, %f123, %f126;
	sub.f32 	%f130, %f124, %f127;
	ld.global.f32 	%f131, [%rd37];
	ld.global.f32 	%f132, [%rd37+4];
	ld.global.f32 	%f133, [%rd37+8];
	ld.global.f32 	%f134, [%rd38];
	ld.global.f32 	%f135, [%rd38+4];
	ld.global.f32 	%f136, [%rd38+8];
	ld.global.f32 	%f137, [%rd39];
	ld.global.f32 	%f138, [%rd39+4];
	ld.global.f32 	%f139, [%rd39+8];
	mul.f32 	%f140, %f129, %f135;
	fma.rn.f32 	%f141, %f128, %f134, %f140;
	fma.rn.f32 	%f142, %f130, %f136, %f141;
	mul.wide.s32 	%rd75, %r119, 4;
	add.s64 	%rd76, %rd72, %rd75;
	st.global.f32 	[%rd76], %f142;
	mul.f32 	%f143, %f129, %f138;
	fma.rn.f32 	%f144, %f128, %f137, %f143;
	fma.rn.f32 	%f145, %f130, %f139, %f144;
	st.global.f32 	[%rd76+4], %f145;
	mul.f32 	%f146, %f129, %f132;
	fma.rn.f32 	%f147, %f128, %f131, %f146;
	fma.rn.f32 	%f148, %f130, %f133, %f147;
	st.global.f32 	[%rd76+8], %f148;
	st.global.f32 	[%rd3], %f142;
	ld.global.f32 	%f149, [%rd76+4];
	st.global.f32 	[%rd3+4], %f149;
	ld.global.f32 	%f150, [%rd76+8];
	st.global.f32 	[%rd3+8], %f150;
	st.global.f32 	[%rd3+12], %f128;
	st.global.f32 	[%rd3+16], %f129;
	st.global.f32 	[%rd3+20], %f130;
	add.s32 	%r313, %r313, 2;
	setp.eq.s32 	%p16, %r313, %r92;
	mov.u32 	%r314, %r92;
	@%p16 bra 	$L__BB0_87;
	bra.uni 	$L__BB0_86;
$L__BB0_87:
	setp.eq.s32 	%p17, %r91, 0;
	@%p17 bra 	$L__BB0_89;
	add.s32 	%r165, %r314, %r94;
	cvt.u64.u32 	%rd77, %r165;
	add.s64 	%rd78, %rd77, %rd8;
	shl.b64 	%rd79, %rd78, 2;
	add.s64 	%rd80, %rd1, %rd79;
	ld.global.u32 	%r166, [%rd80];
	mul.lo.s32 	%r167, %r166, %r119;
	mul.wide.s32 	%rd81, %r167, 4;
	add.s64 	%rd82, %rd9, %rd81;
	ld.global.f32 	%f151, [%rd82];
	ld.global.f32 	%f152, [%rd82+4];
	ld.global.f32 	%f153, [%rd82+8];
	ld.global.f32 	%f154, [%rd36];
	ld.global.f32 	%f155, [%rd36+4];
	ld.global.f32 	%f156, [%rd36+8];
	sub.f32 	%f157, %f151, %f154;
	sub.f32 	%f158, %f152, %f155;
	sub.f32 	%f159, %f153, %f156;
	ld.global.f32 	%f160, [%rd37];
	ld.global.f32 	%f161, [%rd37+4];
	ld.global.f32 	%f162, [%rd37+8];
	ld.global.f32 	%f163, [%rd38];
	ld.global.f32 	%f164, [%rd38+4];
	ld.global.f32 	%f165, [%rd38+8];
	ld.global.f32 	%f166, [%rd39];
	ld.global.f32 	%f167, [%rd39+4];
	ld.global.f32 	%f168, [%rd39+8];
	mul.f32 	%f169, %f158, %f164;
	fma.rn.f32 	%f170, %f157, %f163, %f169;
	fma.rn.f32 	%f171, %f159, %f165, %f170;
	mul.lo.s32 	%r168, %r165, %r119;
	mul.wide.s32 	%rd83, %r168, 4;
	add.s64 	%rd84, %rd10, %rd83;
	st.global.f32 	[%rd84], %f171;
	mul.f32 	%f172, %f158, %f167;
	fma.rn.f32 	%f173, %f157, %f166, %f172;
	fma.rn.f32 	%f174, %f159, %f168, %f173;
	st.global.f32 	[%rd84+4], %f174;
	mul.f32 	%f175, %f158, %f161;
	fma.rn.f32 	%f176, %f157, %f160, %f175;
	fma.rn.f32 	%f177, %f159, %f162, %f176;
	st.global.f32 	[%rd84+8], %f177;
	st.global.f32 	[%rd3], %f171;
	ld.global.f32 	%f178, [%rd84+4];
	st.global.f32 	[%rd3+4], %f178;
	ld.global.f32 	%f179, [%rd84+8];
	st.global.f32 	[%rd3+8], %f179;
	st.global.f32 	[%rd3+12], %f157;
	st.global.f32 	[%rd3+16], %f158;
	st.global.f32 	[%rd3+20], %f159;
$L__BB0_89:
	ld.global.f32 	%f180, [%rd11+4936];
	st.global.f32 	[%rd3+36], %f180;
	ld.global.f32 	%f181, [%rd11+1380];
	st.global.f32 	[%rd3+40], %f181;
	ld.global.f32 	%f182, [%rd11+1812];
	st.global.f32 	[%rd3+44], %f182;
	add.s32 	%r317, %r317, %r2;
	setp.lt.s32 	%p18, %r317, %r120;
	@%p18 bra 	$L__BB0_84;
	bra.uni 	$L__BB0_103;
$L__BB0_90:
	ld.param.f32 	%f568, [_Z23transform_neighbors_gpuiiiiiiifiifPKfS0_S0_PKiS0_S0_S0_PfPiS3_S3_S3_S3__param_10];
	setp.eq.f32 	%p4, %f568, 0f00000000;
	@%p4 bra 	$L__BB0_97;
	add.s32 	%r147, %r317, %r2;
	max.u32 	%r148, %r120, %r147;
	setp.lt.u32 	%p10, %r147, %r120;
	selp.u32 	%r149, 1, 0, %p10;
	add.s32 	%r150, %r147, %r149;
	sub.s32 	%r151, %r148, %r150;
	div.u32 	%r152, %r151, %r2;
	add.s32 	%r99, %r152, %r149;
	and.b32  	%r153, %r99, 3;
	setp.eq.s32 	%p11, %r153, 3;
	@%p11 bra 	$L__BB0_94;
	add.s32 	%r155, %r99, 1;
	and.b32  	%r100, %r155, 3;
	mov.b32 	%r316, 0;
$L__BB0_93:
	.pragma "nounroll";
	ld.global.f32 	%f78, [%rd11+4936];
	st.global.f32 	[%rd3+36], %f78;
	ld.global.f32 	%f79, [%rd11+1380];
	st.global.f32 	[%rd3+40], %f79;
	ld.global.f32 	%f80, [%rd11+1812];
	st.global.f32 	[%rd3+44], %f80;
	add.s32 	%r317, %r317, %r2;
	add.s32 	%r316, %r316, 1;
	setp.ne.s32 	%p12, %r316, %r100;
	@%p12 bra 	$L__BB0_93;
$L__BB0_94:
	setp.lt.u32 	%p13, %r99, 3;
	@%p13 bra 	$L__BB0_103;
	shl.b32 	%r106, %r2, 2;
$L__BB0_96:
	ld.global.f32 	%f81, [%rd11+4936];
	st.global.f32 	[%rd3+36], %f81;
	ld.global.f32 	%f82, [%rd11+1380];
	st.global.f32 	[%rd3+40], %f82;
	ld.global.f32 	%f83, [%rd11+1812];
	st.global.f32 	[%rd3+44], %f83;
	ld.global.f32 	%f84, [%rd11+4936];
	st.global.f32 	[%rd3+36], %f84;
	ld.global.f32 	%f85, [%rd11+1380];
	st.global.f32 	[%rd3+40], %f85;
	ld.global.f32 	%f86, [%rd11+1812];
	st.global.f32 	[%rd3+44], %f86;
	ld.global.f32 	%f87, [%rd11+4936];
	st.global.f32 	[%rd3+36], %f87;
	ld.global.f32 	%f88, [%rd11+1380];
	st.global.f32 	[%rd3+40], %f88;
	ld.global.f32 	%f89, [%rd11+1812];
	st.global.f32 	[%rd3+44], %f89;
	ld.global.f32 	%f90, [%rd11+4936];
	st.global.f32 	[%rd3+36], %f90;
	ld.global.f32 	%f91, [%rd11+1380];
	st.global.f32 	[%rd3+40], %f91;
	ld.global.f32 	%f92, [%rd11+1812];
	st.global.f32 	[%rd3+44], %f92;
	add.s32 	%r317, %r106, %r317;
	setp.lt.s32 	%p14, %r317, %r120;
	@%p14 bra 	$L__BB0_96;
	bra.uni 	$L__BB0_103;
$L__BB0_97:
	add.s32 	%r138, %r317, %r2;
	max.u32 	%r139, %r120, %r138;
	setp.lt.u32 	%p5, %r138, %r120;
	selp.u32 	%r140, 1, 0, %p5;
	add.s32 	%r141, %r138, %r140;
	sub.s32 	%r142, %r139, %r141;
	div.u32 	%r143, %r142, %r2;
	add.s32 	%r109, %r143, %r140;
	and.b32  	%r144, %r109, 3;
	setp.eq.s32 	%p6, %r144, 3;
	@%p6 bra 	$L__BB0_100;
	add.s32 	%r146, %r109, 1;
	and.b32  	%r110, %r146, 3;
	mov.b32 	%r320, 0;
$L__BB0_99:
	.pragma "nounroll";
	ld.global.f32 	%f63, [%rd11+4936];
	st.global.f32 	[%rd3+36], %f63;
	ld.global.f32 	%f64, [%rd11+1380];
	st.global.f32 	[%rd3+40], %f64;
	ld.global.f32 	%f65, [%rd11+1812];
	st.global.f32 	[%rd3+44], %f65;
	add.s32 	%r317, %r317, %r2;
	add.s32 	%r320, %r320, 1;
	setp.ne.s32 	%p7, %r320, %r110;
	@%p7 bra 	$L__BB0_99;
$L__BB0_100:
	setp.lt.u32 	%p8, %r109, 3;
	@%p8 bra 	$L__BB0_103;
	shl.b32 	%r116, %r2, 2;
$L__BB0_102:
	ld.global.f32 	%f66, [%rd11+4936];
	st.global.f32 	[%rd3+36], %f66;
	ld.global.f32 	%f67, [%rd11+1380];
	st.global.f32 	[%rd3+40], %f67;
	ld.global.f32 	%f68, [%rd11+1812];
	st.global.f32 	[%rd3+44], %f68;
	ld.global.f32 	%f69, [%rd11+4936];
	st.global.f32 	[%rd3+36], %f69;
	ld.global.f32 	%f70, [%rd11+1380];
	st.global.f32 	[%rd3+40], %f70;
	ld.global.f32 	%f71, [%rd11+1812];
	st.global.f32 	[%rd3+44], %f71;
	ld.global.f32 	%f72, [%rd11+4936];
	st.global.f32 	[%rd3+36], %f72;
	ld.global.f32 	%f73, [%rd11+1380];
	st.global.f32 	[%rd3+40], %f73;
	ld.global.f32 	%f74, [%rd11+1812];
	st.global.f32 	[%rd3+44], %f74;
	ld.global.f32 	%f75, [%rd11+4936];
	st.global.f32 	[%rd3+36], %f75;
	ld.global.f32 	%f76, [%rd11+1380];
	st.global.f32 	[%rd3+40], %f76;
	ld.global.f32 	%f77, [%rd11+1812];
	st.global.f32 	[%rd3+44], %f77;
	add.s32 	%r317, %r116, %r317;
	setp.lt.s32 	%p9, %r317, %r120;
	@%p9 bra 	$L__BB0_102;
$L__BB0_103:
	ret;

}


// ===== COMPILED SASS (sm_100) =====

	.target	sm_100

	.elftype	@"ET_EXEC"


//--------------------- .note.nv.tkinfo           --------------------------
	.section	.note.nv.tkinfo,"",@"SHT_NOTE"
	.sectionflags	@"SHF_NOTE_NV_TKINFO"
	.tkinfo
        /*0018*/ 	.word	0x00000002
        /*0030*/ 	.string	""
        /*0030*/ 	.string	"ptxas"
        /*0030*/ 	.string	"Cuda compilation tools, release 13.0, V13.0.88"
        /*0030*/ 	.string	"Build cuda_13.0.r13.0/compiler.36424714_0"
        /*0030*/ 	.string	"-arch sm_100 -m 64 "



//--------------------- .note.nv.cuinfo           --------------------------
	.section	.note.nv.cuinfo,"",@"SHT_NOTE"
	.sectionflags	@"SHF_NOTE_NV_CUINFO"
        /*0018*/ 	.short	0x0002
        /*001a*/ 	.short	0x0064
        /*001c*/ 	.short	0x0082
	.zero		2


//--------------------- .nv.info                  --------------------------
	.section	.nv.info,"",@"SHT_CUDA_INFO"
	.align	4


	//----- nvinfo : EIATTR_REGCOUNT
	.align		4
        /*0000*/ 	.byte	0x04, 0x2f
        /*0002*/ 	.short	(.L_1 - .L_0)
	.align		4
.L_0:
        /*0004*/ 	.word	index@(_Z23transform_neighbors_gpuiiiiiiifiifPKfS0_S0_PKiS0_S0_S0_PfPiS3_S3_S3_S3_)
        /*0008*/ 	.word	0x00000038


	//----- nvinfo : EIATTR_FRAME_SIZE
	.align		4
.L_1:
        /*000c*/ 	.byte	0x04, 0x11
        /*000e*/ 	.short	(.L_3 - .L_2)
	.align		4
.L_2:
        /*0010*/ 	.word	index@($__internal_1_$__cuda_sm3x_div_rn_noftz_f32_slowpath)
        /*0014*/ 	.word	0x00000000


	//----- nvinfo : EIATTR_FRAME_SIZE
	.align		4
.L_3:
        /*0018*/ 	.byte	0x04, 0x11
        /*001a*/ 	.short	(.L_5 - .L_4)
	.align		4
.L_4:
        /*001c*/ 	.word	index@($__internal_0_$__cuda_sm20_sqrt_rn_f32_slowpath)
        /*0020*/ 	.word	0x00000000


	//----- nvinfo : EIATTR_FRAME_SIZE
	.align		4
.L_5:
        /*0024*/ 	.byte	0x04, 0x11
        /*0026*/ 	.short	(.L_7 - .L_6)
	.align		4
.L_6:
        /*0028*/ 	.word	index@(_Z23transform_neighbors_gpuiiiiiiifiifPKfS0_S0_PKiS0_S0_S0_PfPiS3_S3_S3_S3_)
        /*002c*/ 	.word	0x00000000


	//----- nvinfo : EIATTR_MIN_STACK_SIZE
	.align		4
.L_7:
        /*0030*/ 	.byte	0x04, 0x12
        /*0032*/ 	.short	(.L_9 - .L_8)
	.align		4
.L_8:
        /*0034*/ 	.word	index@(_Z23transform_neighbors_gpuiiiiiiifiifPKfS0_S0_PKiS0_S0_S0_PfPiS3_S3_S3_S3_)
        /*0038*/ 	.word	0x00000000
.L_9:


//--------------------- .nv.compat                --------------------------
	.section	.nv.compat,"",@"SHT_CUDA_COMPAT_INFO"
	.align	4
        /*0000*/ 	.byte	0x02, 0x09, 0x00, 0x00, 0x02, 0x02, 0x01, 0x00, 0x02, 0x05, 0x05, 0x00, 0x03, 0x07, 0x01, 0x01
        /*0010*/ 	.byte	0x02, 0x03, 0x00, 0x00, 0x02, 0x06, 0x01, 0x00, 0x04, 0x0b, 0x08, 0x00, 0x01, 0x00, 0x00, 0x00
        /*0020*/ 	.byte	0x00, 0x00, 0x00, 0x00


//--------------------- .nv.info._Z23transform_neighbors_gpuiiiiiiifiifPKfS0_S0_PKiS0_S0_S0_PfPiS3_S3_S3_S3_ --------------------------
	.section	.nv.info._Z23transform_neighbors_gpuiiiiiiifiifPKfS0_S0_PKiS0_S0_S0_PfPiS3_S3_S3_S3_,"",@"SHT_CUDA_INFO"
	.sectionflags	@""
	.align	4


	//----- nvinfo : EIATTR_CUDA_API_VERSION
	.align		4
        /*0000*/ 	.byte	0x04, 0x37
        /*0002*/ 	.short	(.L_11 - .L_10)
.L_10:
        /*0004*/ 	.word	0x00000082


	//----- nvinfo : EIATTR_KPARAM_INFO
	.align		4
.L_11:
        /*0008*/ 	.byte	0x04, 0x17
        /*000a*/ 	.short	(.L_13 - .L_12)
.L_12:
        /*000c*/ 	.word	0x00000000
        /*0010*/ 	.short	0x0017
        /*0012*/ 	.short	0x0090
        /*0014*/ 	.byte	0x00, 0xf5, 0x21, 0x00


	//----- nvinfo : EIATTR_KPARAM_INFO
	.align		4
.L_13:
        /*0018*/ 	.byte	0x04, 0x17
        /*001a*/ 	.short	(.L_15 - .L_14)
.L_14:
        /*001c*/ 	.word	0x00000000
        /*0020*/ 	.short	0x0016
        /*0022*/ 	.short	0x0088
        /*0024*/ 	.byte	0x00, 0xf5, 0x21, 0x00


	//----- nvinfo : EIATTR_KPARAM_INFO
	.align		4
.L_15:
        /*0028*/ 	.byte	0x04, 0x17
        /*002a*/ 	.short	(.L_17 - .L_16)
.L_16:
        /*002c*/ 	.word	0x00000000
        /*0030*/ 	.short	0x0015
        /*0032*/ 	.short	0x0080
        /*0034*/ 	.byte	0x00, 0xf5, 0x21, 0x00


	//----- nvinfo : EIATTR_KPARAM_INFO
	.align		4
.L_17:
        /*0038*/ 	.byte	0x04, 0x17
        /*003a*/ 	.short	(.L_19 - .L_18)
.L_18:
        /*003c*/ 	.word	0x00000000
        /*0040*/ 	.short	0x0014
        /*0042*/ 	.short	0x0078
        /*0044*/ 	.byte	0x00, 0xf5, 0x21, 0x00


	//----- nvinfo : EIATTR_KPARAM_INFO
	.align		4
.L_19:
        /*0048*/ 	.byte	0x04, 0x17
        /*004a*/ 	.short	(.L_21 - .L_20)
.L_20:
        /*004c*/ 	.word	0x00000000
        /*0050*/ 	.short	0x0013
        /*0052*/ 	.short	0x0070
        /*0054*/ 	.byte	0x00, 0xf5, 0x21, 0x00


	//----- nvinfo : EIATTR_KPARAM_INFO
	.align		4
.L_21:
        /*0058*/ 	.byte	0x04, 0x17
        /*005a*/ 	.short	(.L_23 - .L_22)
.L_22:
        /*005c*/ 	.word	0x00000000
        /*0060*/ 	.short	0x0012
        /*0062*/ 	.short	0x0068
        /*0064*/ 	.byte	0x00, 0xf5, 0x21, 0x00


	//----- nvinfo : EIATTR_KPARAM_INFO
	.align		4
.L_23:
        /*0068*/ 	.byte	0x04, 0x17
        /*006a*/ 	.short	(.L_25 - .L_24)
.L_24:
        /*006c*/ 	.word	0x00000000
        /*0070*/ 	.short	0x0011
        /*0072*/ 	.short	0x0060
        /*0074*/ 	.byte	0x00, 0xf5, 0x21, 0x00


	//----- nvinfo : EIATTR_KPARAM_INFO
	.align		4
.L_25:
        /*0078*/ 	.byte	0x04, 0x17
        /*007a*/ 	.short	(.L_27 - .L_26)
.L_26:
        /*007c*/ 	.word	0x00000000
        /*0080*/ 	.short	0x0010
        /*0082*/ 	.short	0x0058
        /*0084*/ 	.byte	0x00, 0xf5, 0x21, 0x00


	//----- nvinfo : EIATTR_KPARAM_INFO
	.align		4
.L_27:
        /*0088*/ 	.byte	0x04, 0x17
        /*008a*/ 	.short	(.L_29 - .L_28)
.L_28:
        /*008c*/ 	.word	0x00000000
        /*0090*/ 	.short	0x000f
        /*0092*/ 	.short	0x0050
        /*0094*/ 	.byte	0x00, 0xf5, 0x21, 0x00


	//----- nvinfo : EIATTR_KPARAM_INFO
	.align		4
.L_29:
        /*0098*/ 	.byte	0x04, 0x17
        /*009a*/ 	.short	(.L_31 - .L_30)
.L_30:
        /*009c*/ 	.word	0x00000000
        /*00a0*/ 	.short	0x000e
        /*00a2*/ 	.short	0x0048
        /*00a4*/ 	.byte	0x00, 0xf5, 0x21, 0x00


	//----- nvinfo : EIATTR_KPARAM_INFO
	.align		4
.L_31:
        /*00a8*/ 	.byte	0x04, 0x17
        /*00aa*/ 	.short	(.L_33 - .L_32)
.L_32:
        /*00ac*/ 	.word	0x00000000
        /*00b0*/ 	.short	0x000d
        /*00b2*/ 	.short	0x0040
        /*00b4*/ 	.byte	0x00, 0xf5, 0x21, 0x00


	//----- nvinfo : EIATTR_KPARAM_INFO
	.align		4
.L_33:
        /*00b8*/ 	.byte	0x04, 0x17
        /*00ba*/ 	.short	(.L_35 - .L_34)
.L_34:
        /*00bc*/ 	.word	0x00000000
        /*00c0*/ 	.short	0x000c
        /*00c2*/ 	.short	0x0038
        /*00c4*/ 	.byte	0x00, 0xf5, 0x21, 0x00


	//----- nvinfo : EIATTR_KPARAM_INFO
	.align		4
.L_35:
        /*00c8*/ 	.byte	0x04, 0x17
        /*00ca*/ 	.short	(.L_37 - .L_36)
.L_36:
        /*00cc*/ 	.word	0x00000000
        /*00d0*/ 	.short	0x000b
        /*00d2*/ 	.short	0x0030
        /*00d4*/ 	.byte	0x00, 0xf5, 0x21, 0x00


	//----- nvinfo : EIATTR_KPARAM_INFO
	.align		4
.L_37:
        /*00d8*/ 	.byte	0x04, 0x17
        /*00da*/ 	.short	(.L_39 - .L_38)
.L_38:
        /*00dc*/ 	.word	0x00000000
        /*00e0*/ 	.short	0x000a
        /*00e2*/ 	.short	0x0028
        /*00e4*/ 	.byte	0x00, 0xf0, 0x11, 0x00


	//----- nvinfo : EIATTR_KPARAM_INFO
	.align		4
.L_39:
        /*00e8*/ 	.byte	0x04, 0x17
        /*00ea*/ 	.short	(.L_41 - .L_40)
.L_40:
        /*00ec*/ 	.word	0x00000000
        /*00f0*/ 	.short	0x0009
        /*00f2*/ 	.short	0x0024
        /*00f4*/ 	.byte	0x00, 0xf0, 0x11, 0x00


	//----- nvinfo : EIATTR_KPARAM_INFO
	.align		4
.L_41:
        /*00f8*/ 	.byte	0x04, 0x17
        /*00fa*/ 	.short	(.L_43 - .L_42)
.L_42:
        /*00fc*/ 	.word	0x00000000
        /*0100*/ 	.short	0x0008
        /*0102*/ 	.short	0x0020
        /*0104*/ 	.byte	0x00, 0xf0, 0x11, 0x00


	//----- nvinfo : EIATTR_KPARAM_INFO
	.align		4
.L_43:
        /*0108*/ 	.byte	0x04, 0x17
        /*010a*/ 	.short	(.L_45 - .L_44)
.L_44:
        /*010c*/ 	.word	0x00000000
        /*0110*/ 	.short	0x0007
        /*0112*/ 	.short	0x001c
        /*0114*/ 	.byte	0x00, 0xf0, 0x11, 0x00


	//----- nvinfo : EIATTR_KPARAM_INFO
	.align		4
.L_45:
        /*0118*/ 	.byte	0x04, 0x17
        /*011a*/ 	.short	(.L_47 - .L_46)
.L_46:
        /*011c*/ 	.word	0x00000000
        /*0120*/ 	.short	0x0006
        /*0122*/ 	.short	0x0018
        /*0124*/ 	.byte	0x00, 0xf0, 0x11, 0x00


	//----- nvinfo : EIATTR_KPARAM_INFO
	.align		4
.L_47:
        /*0128*/ 	.byte	0x04, 0x17
        /*012a*/ 	.short	(.L_49 - .L_48)
.L_48:
        /*012c*/ 	.word	0x00000000
        /*0130*/ 	.short	0x0005
        /*0132*/ 	.short	0x0014
        /*0134*/ 	.byte	0x00, 0xf0, 0x11, 0x00


	//----- nvinfo : EIATTR_KPARAM_INFO
	.align		4
.L_49:
        /*0138*/ 	.byte	0x04, 0x17
        /*013a*/ 	.short	(.L_51 - .L_50)
.L_50:
        /*013c*/ 	.word	0x00000000
        /*0140*/ 	.short	0x0004
        /*0142*/ 	.short	0x0010
        /*0144*/ 	.byte	0x00, 0xf0, 0x11, 0x00


	//----- nvinfo : EIATTR_KPARAM_INFO
	.align		4
.L_51:
        /*0148*/ 	.byte	0x04, 0x17
        /*014a*/ 	.short	(.L_53 - .L_52)
.L_52:
        /*014c*/ 	.word	0x00000000
        /*0150*/ 	.short	0x0003
        /*0152*/ 	.short	0x000c
        /*0154*/ 	.byte	0x00, 0xf0, 0x11, 0x00


	//----- nvinfo : EIATTR_KPARAM_INFO
	.align		4
.L_53:
        /*0158*/ 	.byte	0x04, 0x17
        /*015a*/ 	.short	(.L_55 - .L_54)
.L_54:
        /*015c*/ 	.word	0x00000000
        /*0160*/ 	.short	0x0002
        /*0162*/ 	.short	0x0008
        /*0164*/ 	.byte	0x00, 0xf0, 0x11, 0x00


	//----- nvinfo : EIATTR_KPARAM_INFO
	.align		4
.L_55:
        /*0168*/ 	.byte	0x04, 0x17
        /*016a*/ 	.short	(.L_57 - .L_56)
.L_56:
        /*016c*/ 	.word	0x00000000
        /*0170*/ 	.short	0x0001
        /*0172*/ 	.short	0x0004
        /*0174*/ 	.byte	0x00, 0xf0, 0x11, 0x00


	//----- nvinfo : EIATTR_KPARAM_INFO
	.align		4
.L_57:
        /*0178*/ 	.byte	0x04, 0x17
        /*017a*/ 	.short	(.L_59 - .L_58)
.L_58:
        /*017c*/ 	.word	0x00000000
        /*0180*/ 	.short	0x0000
        /*0182*/ 	.short	0x0000
        /*0184*/ 	.byte	0x00, 0xf0, 0x11, 0x00


	//----- nvinfo : EIATTR_SPARSE_MMA_MASK
	.align		4
.L_59:
        /*0188*/ 	.byte	0x03, 0x50
        /*018a*/ 	.short	0x0000


	//----- nvinfo : EIATTR_MAXREG_COUNT
	.align		4
        /*018c*/ 	.byte	0x03, 0x1b
        /*018e*/ 	.short	0x00ff


	//----- nvinfo : EIATTR_MERCURY_ISA_VERSION
	.align		4
        /*0190*/ 	.byte	0x03, 0x5f
        /*0192*/ 	.short	0x0101


	//----- nvinfo : EIATTR_VRC_CTA_INIT_COUNT
	.align		4
        /*0194*/ 	.byte	0x02, 0x4a
	.zero		1
	.zero		1


	//----- nvinfo : EIATTR_EXIT_INSTR_OFFSETS
	.align		4
        /*0198*/ 	.byte	0x04, 0x1c
        /*019a*/ 	.short	(.L_61 - .L_60)


	//   ....[0]....
.L_60:
        /*019c*/ 	.word	0x00000180


	//   ....[1]....
        /*01a0*/ 	.word	0x00004f60


	//   ....[2]....
        /*01a4*/ 	.word	0x00005a40


	//   ....[3]....
        /*01a8*/ 	.word	0x00005d40


	//   ....[4]....
        /*01ac*/ 	.word	0x00005f10


	//   ....[5]....
        /*01b0*/ 	.word	0x000061e0


	//   ....[6]....
        /*01b4*/ 	.word	0x000063b0


	//----- nvinfo : EIATTR_CRS_STACK_SIZE
	.align		4
.L_61:
        /*01b8*/ 	.byte	0x04, 0x1e
        /*01ba*/ 	.short	(.L_63 - .L_62)
.L_62:
        /*01bc*/ 	.word	0x00000000


	//----- nvinfo : EIATTR_CBANK_PARAM_SIZE
	.align		4
.L_63:
        /*01c0*/ 	.byte	0x03, 0x19
        /*01c2*/ 	.short	0x0098


	//----- nvinfo : EIATTR_PARAM_CBANK
	.align		4
        /*01c4*/ 	.byte	0x04, 0x0a
        /*01c6*/ 	.short	(.L_65 - .L_64)
	.align		4
.L_64:
        /*01c8*/ 	.word	index@(.nv.constant0._Z23transform_neighbors_gpuiiiiiiifiifPKfS0_S0_PKiS0_S0_S0_PfPiS3_S3_S3_S3_)
        /*01cc*/ 	.short	0x0380
        /*01ce*/ 	.short	0x0098


	//----- nvinfo : EIATTR_SW_WAR
	.align		4
.L_65:
        /*01d0*/ 	.byte	0x04, 0x36
        /*01d2*/ 	.short	(.L_67 - .L_66)
.L_66:
        /*01d4*/ 	.word	0x00000008
.L_67:


//--------------------- .nv.callgraph             --------------------------
	.section	.nv.callgraph,"",@"SHT_CUDA_CALLGRAPH"
	.align	4
	.sectionentsize	8
	.align		4
        /*0000*/ 	.word	0x00000000
	.align		4
        /*0004*/ 	.word	0xffffffff
	.align		4
        /*0008*/ 	.word	0x00000000
	.align		4
        /*000c*/ 	.word	0xfffffffe
	.align		4
        /*0010*/ 	.word	0x00000000
	.align		4
        /*0014*/ 	.word	0xfffffffd
	.align		4
        /*0018*/ 	.word	0x00000000
	.align		4
        /*001c*/ 	.word	0xfffffffc


//--------------------- .text._Z23transform_neighbors_gpuiiiiiiifiifPKfS0_S0_PKiS0_S0_S0_PfPiS3_S3_S3_S3_ --------------------------
	.section	.text._Z23transform_neighbors_gpuiiiiiiifiifPKfS0_S0_PKiS0_S0_S0_PfPiS3_S3_S3_S3_,"ax",@progbits
	.align	128
        .global         _Z23transform_neighbors_gpuiiiiiiifiifPKfS0_S0_PKiS0_S0_S0_PfPiS3_S3_S3_S3_
        .type           _Z23transform_neighbors_gpuiiiiiiifiifPKfS0_S0_PKiS0_S0_S0_PfPiS3_S3_S3_S3_,@function
        .size           _Z23transform_neighbors_gpuiiiiiiifiifPKfS0_S0_PKiS0_S0_S0_PfPiS3_S3_S3_S3_,(.L_x_129 - _Z23transform_neighbors_gpuiiiiiiifiifPKfS0_S0_PKiS0_S0_S0_PfPiS3_S3_S3_S3_)
        .other          _Z23transform_neighbors_gpuiiiiiiifiifPKfS0_S0_PKiS0_S0_S0_PfPiS3_S3_S3_S3_,@"STO_CUDA_ENTRY STV_DEFAULT"
_Z23transform_neighbors_gpuiiiiiiifiifPKfS0_S0_PKiS0_S0_S0_PfPiS3_S3_S3_S3_:
.text._Z23transform_neighbors_gpuiiiiiiifiifPKfS0_S0_PKiS0_S0_S0_PfPiS3_S3_S3_S3_:
[----:B------:R-:W-:Y:S01]  /*0000*/  LDC R1, c[0x0][0x37c] ;  /* 0x0000df00ff017b82 */ /* 0x000fe20000000800 */
[----:B------:R-:W0:Y:S07]  /*0010*/  S2R R8, SR_TID.X ;  /* 0x0000000000087919 */ /* 0x000e2e0000002100 */
[----:B------:R-:W0:Y:S08]  /*0020*/  LDC.64 R2, c[0x0][0x388] ;  /* 0x0000e200ff027b82 */ /* 0x000e300000000a00 */
[----:B------:R-:W1:Y:S08]  /*0030*/  LDC.64 R12, c[0x0][0x390] ;  /* 0x0000e400ff0c7b82 */ /* 0x000e700000000a00 */
[----:B------:R-:W2:Y:S08]  /*0040*/  S2UR UR4, SR_CTAID.X ;  /* 0x00000000000479c3 */ /* 0x000eb00000002500 */
[----:B------:R-:W3:Y:S01]  /*0050*/  LDC R11, c[0x0][0x384] ;  /* 0x0000e100ff0b7b82 */ /* 0x000ee20000000800 */
[----:B0-----:R-:W-:-:S07]  /*0060*/  ISETP.GE.AND P0, PT, R8, R3, PT ;  /* 0x000000030800720c */ /* 0x001fce0003f06270 */
[----:B------:R-:W0:Y:S01]  /*0070*/  LDC R9, c[0x0][0x360] ;  /* 0x0000d800ff097b82 */ /* 0x000e220000000800 */
[----:B-1----:R-:W-:-:S07]  /*0080*/  IMAD R7, R3, R12, RZ ;  /* 0x0000000c03077224 */ /* 0x002fce00078e02ff */
[----:B------:R-:W1:Y:S01]  /*0090*/  LDC.64 R16, c[0x0][0x3b8] ;  /* 0x0000ee00ff107b82 */ /* 0x000e620000000a00 */
[----:B--2---:R-:W-:Y:S02]  /*00a0*/  IMAD R2, R2, UR4, RZ ;  /* 0x0000000402027c24 */ /* 0x004fe4000f8e02ff */
[----:B------:R-:W-:Y:S02]  /*00b0*/  IMAD R0, R3, UR4, RZ ;  /* 0x0000000403007c24 */ /* 0x000fe4000f8e02ff */
[----:B------:R-:W-:Y:S02]  /*00c0*/  IMAD R10, R7, UR4, RZ ;  /* 0x00000004070a7c24 */ /* 0x000fe4000f8e02ff */
[C---:B------:R-:W-:Y:S01]  /*00d0*/  IMAD R5, R2.reuse, R3, RZ ;  /* 0x0000000302057224 */ /* 0x040fe200078e02ff */
[----:B------:R-:W2:Y:S01]  /*00e0*/  LDC.64 R18, c[0x0][0x3c0] ;  /* 0x0000f000ff127b82 */ /* 0x000ea20000000a00 */
[C---:B---3--:R-:W-:Y:S02]  /*00f0*/  IMAD R11, R2.reuse, R11, RZ ;  /* 0x0000000b020b7224 */ /* 0x048fe400078e02ff */
[----:B------:R-:W-:-:S02]  /*0100*/  IMAD R15, R2, R7, RZ ;  /* 0x00000007020f7224 */ /* 0x000fc400078e02ff */
[----:B------:R-:W-:-:S03]  /*0110*/  IMAD R0, R0, R13, RZ ;  /* 0x0000000d00007224 */ /* 0x000fc600078e02ff */
[----:B------:R-:W3:Y:S08]  /*0120*/  LDC.64 R20, c[0x0][0x3d8] ;  /* 0x0000f600ff147b82 */ /* 0x000ef00000000a00 */
[----:B------:R-:W4:Y:S08]  /*0130*/  LDC.64 R22, c[0x0][0x3e0] ;  /* 0x0000f800ff167b82 */ /* 0x000f300000000a00 */
[----:B------:R-:W0:Y:S08]  /*0140*/  LDC.64 R24, c[0x0][0x3b0] ;  /* 0x0000ec00ff187b82 */ /* 0x000e300000000a00 */
[----:B------:R-:W0:Y:S08]  /*0150*/  LDC.64 R26, c[0x0][0x3e8] ;  /* 0x0000fa00ff1a7b82 */ /* 0x000e300000000a00 */
[----:B------:R-:W0:Y:S08]  /*0160*/  LDC.64 R28, c[0x0][0x408] ;  /* 0x00010200ff1c7b82 */ /* 0x000e300000000a00 */
[----:B------:R-:W0:Y:S01]  /*0170*/  LDC.64 R30, c[0x0][0x410] ;  /* 0x00010400ff1e7b82 */ /* 0x000e220000000a00 */
[----:B-12---:R-:W-:Y:S05]  /*0180*/  @P0 EXIT ;  /* 0x000000000000094d */ /* 0x006fea0003800000 */
[----:B------:R-:W-:Y:S01]  /*0190*/  ISETP.GE.AND P0, PT, R13, 0x1, PT ;  /* 0x000000010d00780c */ /* 0x000fe20003f06270 */
[----:B------:R-:W-:Y:S01]  /*01a0*/  IMAD R13, R10, R13, RZ ;  /* 0x0000000d0a0d7224 */ /* 0x000fe200078e02ff */
[----:B------:R-:W-:Y:S01]  /*01b0*/  SHF.L.U32 R7, R0, 0x2, RZ ;  /* 0x0000000200077819 */ /* 0x000fe200000006ff */
[----:B------:R-:W1:Y:S01]  /*01c0*/  LDCU.64 UR4, c[0x0][0x358] ;  /* 0x00006b00ff0477ac */ /* 0x000e620008000a00 */
[----:B------:R-:W-:-:S04]  /*01d0*/  IMAD.WIDE R16, R5, 0x4, R16 ;  /* 0x0000000405107825 */ /* 0x000fc800078e0210 */
[----:B0-----:R-:W-:Y:S01]  /*01e0*/  IMAD.WIDE R30, R7, 0x4, R30 ;  /* 0x00000004071e7825 */ /* 0x001fe200078e021e */
[----:B------:R-:W-:-:S03]  /*01f0*/  SHF.R.S32.HI R7, RZ, 0x1f, R10 ;  /* 0x0000001fff077819 */ /* 0x000fc6000001140a */
[----:B------:R-:W-:-:S04]  /*0200*/  IMAD.WIDE R18, R5, 0x4, R18 ;  /* 0x0000000405127825 */ /* 0x000fc800078e0212 */
[----:B---3--:R-:W-:-:S04]  /*0210*/  IMAD.WIDE R20, R5, 0x4, R20 ;  /* 0x0000000405147825 */ /* 0x008fc800078e0214 */
[----:B----4-:R-:W-:-:S04]  /*0220*/  IMAD.WIDE R22, R5, 0x4, R22 ;  /* 0x0000000405167825 */ /* 0x010fc800078e0216 */
[----:B------:R-:W-:-:S04]  /*0230*/  IMAD.WIDE R24, R11, 0x4, R24 ;  /* 0x000000040b187825 */ /* 0x000fc800078e0218 */
[----:B------:R-:W-:-:S04]  /*0240*/  IMAD.WIDE R26, R15, 0x4, R26 ;  /* 0x000000040f1a7825 */ /* 0x000fc800078e021a */
[----:B------:R-:W-:Y:S01]  /*0250*/  IMAD.WIDE R28, R13, 0x4, R28 ;  /* 0x000000040d1c7825 */ /* 0x000fe200078e021c */
[----:B-1----:R-:W-:Y:S06]  /*0260*/  @!P0 BRA `(.L_x_0) ;  /* 0x0000004c00408947 */ /* 0x002fec0003800000 */
[C---:B------:R-:W-:Y:S01]  /*0270*/  IADD3 R6, PT, PT, R12.reuse, -0x1, RZ ;  /* 0xffffffff0c067810 */ /* 0x040fe20007ffe0ff */
[----:B------:R-:W0:Y:S01]  /*0280*/  LDCU UR10, c[0x0][0x388] ;  /* 0x00007100ff0a77ac */ /* 0x000e220008000800 */
[C---:B------:R-:W-:Y:S02]  /*0290*/  LOP3.LUT R5, R12.reuse, 0x3, RZ, 0xc0, !PT ;  /* 0x000000030c057812 */ /* 0x040fe400078ec0ff */
[C---:B------:R-:W-:Y:S02]  /*02a0*/  LOP3.LUT R4, R12.reuse, 0x1, RZ, 0xc0, !PT ;  /* 0x000000010c047812 */ /* 0x040fe400078ec0ff */
[C---:B------:R-:W-:Y:S02]  /*02b0*/  LOP3.LUT R3, R12.reuse, 0x7ffffffe, RZ, 0xc0, !PT ;  /* 0x7ffffffe0c037812 */ /* 0x040fe400078ec0ff */
[----:B------:R-:W-:-:S07]  /*02c0*/  LOP3.LUT R2, R12, 0x7ffffffc, RZ, 0xc0, !PT ;  /* 0x7ffffffc0c027812 */ /* 0x000fce00078ec0ff */
.L_x_100:
[----:B-1----:R-:W1:Y:S01]  /*02d0*/  LDCU UR8, c[0x0][0x390] ;  /* 0x00007200ff0877ac */ /* 0x002e620008000800 */
[----:B------:R-:W-:Y:S01]  /*02e0*/  HFMA2 R42, -RZ, RZ, 0, 0 ;  /* 0x00000000ff2a7431 */ /* 0x000fe200000001ff */
[----:B-1----:R-:W-:-:S13]  /*02f0*/  ISETP.LT.AND P2, PT, RZ, UR8, PT ;  /* 0x00000008ff007c0c */ /* 0x002fda000bf41270 */
[----:B------:R-:W-:Y:S05]  /*0300*/  @!P2 BRA `(.L_x_1) ;  /* 0x0000000c0098a947 */ /* 0x000fea0003800000 */
[----:B------:R-:W1:Y:S01]  /*0310*/  LDCU UR6, c[0x0][0x388] ;  /* 0x00007100ff0677ac */ /* 0x000e620008000800 */
[----:B------:R-:W-:Y:S02]  /*0320*/  ISETP.NE.AND P0, PT, R6, RZ, PT ;  /* 0x000000ff0600720c */ /* 0x000fe40003f05270 */
[----:B------:R-:W-:Y:S02]  /*0330*/  MOV R42, RZ ;  /* 0x000000ff002a7202 */ /* 0x000fe40000000f00 */
[----:B------:R-:W-:Y:S02]  /*0340*/  MOV R11, RZ ;  /* 0x000000ff000b7202 */ /* 0x000fe40000000f00 */
[----:B-1----:R-:W-:-:S05]  /*0350*/  MOV R43, UR6 ;  /* 0x00000006002b7c02 */ /* 0x002fca0008000f00 */
[----:B------:R-:W-:-:S04]  /*0360*/  IMAD R15, R8, R43, RZ ;  /* 0x0000002b080f7224 */ /* 0x000fc800078e02ff */
[----:B------:R-:W-:-:S04]  /*0370*/  IMAD.WIDE R34, R15, 0x4, R16 ;  /* 0x000000040f227825 */ /* 0x000fc800078e0210 */
[----:B------:R-:W-:-:S04]  /*0380*/  IMAD.WIDE R32, R15, 0x4, R20 ;  /* 0x000000040f207825 */ /* 0x000fc800078e0214 */
[----:B------:R-:W-:Y:S01]  /*0390*/  IMAD.WIDE R14, R15, 0x4, R22 ;  /* 0x000000040f0e7825 */ /* 0x000fe200078e0216 */
[----:B------:R-:W-:Y:S06]  /*03a0*/  @!P0 BRA `(.L_x_2) ;  /* 0x00000008004c8947 */ /* 0x000fec0003800000 */
[----:B------:R-:W1:Y:S01]  /*03b0*/  LDCU.64 UR6, c[0x0][0x3c8] ;  /* 0x00007900ff0677ac */ /* 0x000e620008000a00 */
[----:B------:R-:W-:Y:S01]  /*03c0*/  IMAD R45, R8, UR8, RZ ;  /* 0x00000008082d7c24 */ /* 0x000fe2000f8e02ff */
[----:B------:R-:W-:Y:S01]  /*03d0*/  MOV R42, RZ ;  /* 0x000000ff002a7202 */ /* 0x000fe20000000f00 */
[----:B------:R-:W-:Y:S01]  /*03e0*/  IMAD R37, R43, UR8, RZ ;  /* 0x000000082b257c24 */ /* 0x000fe2000f8e02ff */
[----:B------:R-:W-:Y:S02]  /*03f0*/  ULOP3.LUT UR9, UR8, 0x7ffffffe, URZ, 0xc0, !UPT ;  /* 0x7ffffffe08097892 */ /* 0x000fe4000f8ec0ff */
[----:B------:R-:W-:Y:S01]  /*0400*/  IADD3 R45, P0, PT, R10, R45, RZ ;  /* 0x0000002d0a2d7210 */ /* 0x000fe20007f1e0ff */
[----:B------:R-:W-:-:S03]  /*0410*/  IMAD R37, R37, R8, RZ ;  /* 0x0000000825257224 */ /* 0x000fc600078e02ff */
[----:B------:R-:W-:Y:S02]  /*0420*/  IADD3.X R0, PT, PT, RZ, R7, RZ, P0, !PT ;  /* 0x00000007ff007210 */ /* 0x000fe400007fe4ff */
[----:B------:R-:W-:-:S04]  /*0430*/  MOV R3, UR9 ;  /* 0x0000000900037c02 */ /* 0x000fc80008000f00 */
[----:B------:R-:W-:Y:S02]  /*0440*/  IADD3 R11, PT, PT, -R3, RZ, RZ ;  /* 0x000000ff030b7210 */ /* 0x000fe40007ffe1ff */
[----:B-1----:R-:W-:-:S04]  /*0450*/  LEA R44, P1, R45, UR6, 0x2 ;  /* 0x000000062d2c7c11 */ /* 0x002fc8000f8210ff */
[----:B------:R-:W-:Y:S02]  /*0460*/  IADD3 R44, P0, PT, R44, 0x4, RZ ;  /* 0x000000042c2c7810 */ /* 0x000fe40007f1e0ff */
[----:B------:R-:W-:-:S04]  /*0470*/  LEA.HI.X R45, R45, UR7, R0, 0x2, P1 ;  /* 0x000000072d2d7c11 */ /* 0x000fc800088f1400 */
[----:B------:R-:W-:-:S07]  /*0480*/  IADD3.X R45, PT, PT, RZ, R45, RZ, P0, !PT ;  /* 0x0000002dff2d7210 */ /* 0x000fce00007fe4ff */
.L_x_9:
[----:B------:R-:W2:Y:S04]  /*0490*/  LDG.E R0, desc[UR4][R44.64+-0x4] ;  /* 0xfffffc042c007981 */ /* 0x000ea8000c1e1900 */
[----:B------:R-:W3:Y:S04]  /*04a0*/  LDG.E R49, desc[UR4][R34.64+0x4] ;  /* 0x0000040422317981 */ /* 0x000ee8000c1e1900 */
[----:B-1----:R-:W4:Y:S01]  /*04b0*/  LDG.E R47, desc[UR4][R34.64] ;  /* 0x00000004222f7981 */ /* 0x002f22000c1e1900 */
[----:B0-----:R-:W-:-:S03]  /*04c0*/  IMAD R53, R8, UR10, RZ ;  /* 0x0000000a08357c24 */ /* 0x001fc6000f8e02ff */
[----:B------:R-:W5:Y:S01]  /*04d0*/  LDG.E R43, desc[UR4][R14.64+0x4] ;  /* 0x000004040e2b7981 */ /* 0x000f62000c1e1900 */
[----:B--2---:R-:W-:-:S03]  /*04e0*/  IMAD R13, R0, UR10, RZ ;  /* 0x0000000a000d7c24 */ /* 0x004fc6000f8e02ff */
[----:B------:R-:W2:Y:S01]  /*04f0*/  LDG.E R0, desc[UR4][R34.64+0x8] ;  /* 0x0000080422007981 */ /* 0x000ea2000c1e1900 */
[----:B------:R-:W-:-:S05]  /*0500*/  IMAD.WIDE R12, R13, 0x4, R24 ;  /* 0x000000040d0c7825 */ /* 0x000fca00078e0218 */
[----:B------:R-:W3:Y:S04]  /*0510*/  LDG.E R40, desc[UR4][R12.64+0x4] ;  /* 0x000004040c287981 */ /* 0x000ee8000c1e1900 */
[----:B------:R-:W4:Y:S04]  /*0520*/  LDG.E R36, desc[UR4][R12.64] ;  /* 0x000000040c247981 */ /* 0x000f28000c1e1900 */
[----:B------:R-:W2:Y:S01]  /*0530*/  LDG.E R41, desc[UR4][R12.64+0x8] ;  /* 0x000008040c297981 */ /* 0x000ea2000c1e1900 */
[----:B------:R-:W-:-:S05]  /*0540*/  IMAD.WIDE R52, R53, 0x4, R18 ;  /* 0x0000000435347825 */ /* 0x000fca00078e0212 */
[----:B------:R-:W5:Y:S04]  /*0550*/  LDG.E R39, desc[UR4][R52.64+0x4] ;  /* 0x0000040434277981 */ /* 0x000f68000c1e1900 */
[----:B------:R-:W5:Y:S04]  /*0560*/  LDG.E R13, desc[UR4][R32.64] ;  /* 0x00000004200d7981 */ /* 0x000f68000c1e1900 */
[----:B------:R-:W5:Y:S04]  /*0570*/  LDG.E R12, desc[UR4][R14.64+0x8] ;  /* 0x000008040e0c7981 */ /* 0x000f68000c1e1900 */
[----:B------:R-:W5:Y:S04]  /*0580*/  LDG.E R51, desc[UR4][R52.64] ;  /* 0x0000000434337981 */ /* 0x000f68000c1e1900 */
[----:B------:R-:W5:Y:S01]  /*0590*/  LDG.E R38, desc[UR4][R52.64+0x8] ;  /* 0x0000080434267981 */ /* 0x000f62000c1e1900 */
[----:B---3--:R-:W-:-:S03]  /*05a0*/  FADD R40, R40, -R49 ;  /* 0x8000003128287221 */ /* 0x008fc60000000000 */
[----:B------:R-:W3:Y:S01]  /*05b0*/  LDG.E R49, desc[UR4][R14.64] ;  /* 0x000000040e317981 */ /* 0x000ee2000c1e1900 */
[----:B----4-:R-:W-:-:S03]  /*05c0*/  FADD R36, R36, -R47 ;  /* 0x8000002f24247221 */ /* 0x010fc60000000000 */
[----:B------:R-:W4:Y:S01]  /*05d0*/  LDG.E R47, desc[UR4][R32.64+0x4] ;  /* 0x00000404202f7981 */ /* 0x000f22000c1e1900 */
[----:B--2---:R-:W-:-:S03]  /*05e0*/  FADD R41, R41, -R0 ;  /* 0x8000000029297221 */ /* 0x004fc60000000000 */
[----:B------:R-:W2:Y:S01]  /*05f0*/  LDG.E R0, desc[UR4][R32.64+0x8] ;  /* 0x0000080420007981 */ /* 0x000ea2000c1e1900 */
[C---:B-----5:R-:W-:Y:S01]  /*0600*/  FMUL R46, R40.reuse, R43 ;  /* 0x0000002b282e7220 */ /* 0x060fe20000400000 */
[----:B------:R-:W-:-:S04]  /*0610*/  FMUL R39, R40, R39 ;  /* 0x0000002728277220 */ /* 0x000fc80000400000 */
[----:B------:R-:W-:-:S04]  /*0620*/  FFMA R48, R36, R51, R39 ;  /* 0x0000003324307223 */ /* 0x000fc80000000027 */
[----:B------:R-:W-:Y:S01]  /*0630*/  FFMA R39, R41, R38, R48 ;  /* 0x0000002629277223 */ /* 0x000fe20000000030 */
[----:B------:R-:W-:Y:S01]  /*0640*/  BSSY.RECONVERGENT B0, `(.L_x_3) ;  /* 0x0000018000007945 */ /* 0x000fe20003800200 */
[----:B---3--:R-:W-:Y:S01]  /*0650*/  FFMA R49, R36, R49, R46 ;  /* 0x0000003124317223 */ /* 0x008fe2000000002e */
[----:B----4-:R-:W-:-:S03]  /*0660*/  FMUL R46, R40, R47 ;  /* 0x0000002f282e7220 */ /* 0x010fc60000400000 */
[----:B------:R-:W-:Y:S01]  /*0670*/  FFMA R49, R41, R12, R49 ;  /* 0x0000000c29317223 */ /* 0x000fe20000000031 */
[----:B------:R-:W-:-:S04]  /*0680*/  FFMA R43, R36, R13, R46 ;  /* 0x0000000d242b7223 */ /* 0x000fc8000000002e */
[----:B--2---:R-:W-:Y:S01]  /*0690*/  FFMA R43, R41, R0, R43 ;  /* 0x00000000292b7223 */ /* 0x004fe2000000002b */
[----:B------:R-:W-:Y:S01]  /*06a0*/  FMUL R0, R49, R49 ;  /* 0x0000003131007220 */ /* 0x000fe20000400000 */
[----:B------:R-:W-:-:S04]  /*06b0*/  IMAD.WIDE R12, R37, 0x4, R26 ;  /* 0x00000004250c7825 */ /* 0x000fc800078e021a */
[----:B------:R-:W-:Y:S01]  /*06c0*/  FFMA R47, R43, R43, R0 ;  /* 0x0000002b2b2f7223 */ /* 0x000fe20000000000 */
[----:B------:R0:W-:Y:S04]  /*06d0*/  STG.E desc[UR4][R12.64+0x8], R39 ;  /* 0x000008270c007986 */ /* 0x0001e8000c101904 */
[----:B------:R-:W-:Y:S01]  /*06e0*/  IADD3 R0, PT, PT, R47, -0xd000000, RZ ;  /* 0xf30000002f007810 */ /* 0x000fe20007ffe0ff */
[----:B------:R0:W-:Y:S04]  /*06f0*/  STG.E desc[UR4][R12.64+0x4], R49 ;  /* 0x000004310c007986 */ /* 0x0001e8000c101904 */
[----:B------:R0:W-:Y:S01]  /*0700*/  STG.E desc[UR4][R12.64], R43 ;  /* 0x0000002b0c007986 */ /* 0x0001e2000c101904 */
[----:B------:R-:W-:Y:S01]  /*0710*/  ISETP.GT.U32.AND P0, PT, R0, 0x727fffff, PT ;  /* 0x727fffff0000780c */ /* 0x000fe20003f04070 */
[----:B------:R0:W1:-:S12]  /*0720*/  MUFU.RSQ R38, R47 ;  /* 0x0000002f00267308 */ /* 0x0000580000001400 */
[----:B0-----:R-:W-:Y:S05]  /*0730*/  @!P0 BRA `(.L_x_4) ;  /* 0x0000000000108947 */ /* 0x001fea0003800000 */
[----:B------:R-:W-:Y:S02]  /*0740*/  MOV R0, R47 ;  /* 0x0000002f00007202 */ /* 0x000fe40000000f00 */
[----:B-1----:R-:W-:-:S07]  /*0750*/  MOV R38, 0x770 ;  /* 0x0000077000267802 */ /* 0x002fce0000000f00 */
[----:B------:R-:W-:Y:S05]  /*0760*/  CALL.REL.NOINC `($__internal_0_$__cuda_sm20_sqrt_rn_f32_slowpath) ;  /* 0x0000005c00147944 */ /* 0x000fea0003c00000 */
[----:B------:R-:W-:Y:S05]  /*0770*/  BRA `(.L_x_5) ;  /* 0x0000000000107947 */ /* 0x000fea0003800000 */
.L_x_4:
[----:B-1----:R-:W-:Y:S01]  /*0780*/  FMUL.FTZ R0, R47, R38 ;  /* 0x000000262f007220 */ /* 0x002fe20000410000 */
[----:B------:R-:W-:-:S03]  /*0790*/  FMUL.FTZ R38, R38, 0.5 ;  /* 0x3f00000026267820 */ /* 0x000fc60000410000 */
[----:B------:R-:W-:-:S04]  /*07a0*/  FFMA R39, -R0, R0, R47 ;  /* 0x0000000000277223 */ /* 0x000fc8000000012f */
[----:B------:R-:W-:-:S07]  /*07b0*/  FFMA R0, R39, R38, R0 ;  /* 0x0000002627007223 */ /* 0x000fce0000000000 */
.L_x_5:
[----:B------:R-:W-:Y:S05]  /*07c0*/  BSYNC.RECONVERGENT B0 ;  /* 0x0000000000007941 */ /* 0x000fea0003800200 */
.L_x_3:
[----:B------:R-:W0:Y:S08]  /*07d0*/  LDC.64 R38, c[0x0][0x400] ;  /* 0x00010000ff267b82 */ /* 0x000e300000000a00 */
[----:B------:R-:W1:Y:S01]  /*07e0*/  LDC R49, c[0x0][0x388] ;  /* 0x0000e200ff317b82 */ /* 0x000e620000000800 */
[----:B0-----:R-:W-:Y:S04]  /*07f0*/  STG.E desc[UR4][R38.64], R43 ;  /* 0x0000002b26007986 */ /* 0x001fe8000c101904 */
[----:B------:R-:W2:Y:S04]  /*0800*/  LDG.E R51, desc[UR4][R12.64+0x4] ;  /* 0x000004040c337981 */ /* 0x000ea8000c1e1900 */
[----:B--2---:R-:W-:Y:S04]  /*0810*/  STG.E desc[UR4][R38.64+0x4], R51 ;  /* 0x0000043326007986 */ /* 0x004fe8000c101904 */
[----:B------:R-:W2:Y:S04]  /*0820*/  LDG.E R48, desc[UR4][R12.64+0x8] ;  /* 0x000008040c307981 */ /* 0x000ea8000c1e1900 */
[----:B------:R-:W-:Y:S04]  /*0830*/  STG.E desc[UR4][R38.64+0xc], R36 ;  /* 0x00000c2426007986 */ /* 0x000fe8000c101904 */
[----:B------:R-:W-:Y:S04]  /*0840*/  STG.E desc[UR4][R38.64+0x10], R40 ;  /* 0x0000102826007986 */ /* 0x000fe8000c101904 */
[----:B------:R0:W-:Y:S04]  /*0850*/  STG.E desc[UR4][R38.64+0x14], R41 ;  /* 0x0000142926007986 */ /* 0x0001e8000c101904 */
[----:B--2---:R2:W-:Y:S04]  /*0860*/  STG.E desc[UR4][R38.64+0x8], R48 ;  /* 0x0000083026007986 */ /* 0x0045e8000c101904 */
[----:B------:R-:W1:Y:S04]  /*0870*/  LDG.E R46, desc[UR4][R44.64] ;  /* 0x000000042c2e7981 */ /* 0x000e68000c1e1900 */
[----:B0-----:R-:W3:Y:S04]  /*0880*/  LDG.E R41, desc[UR4][R34.64] ;  /* 0x0000000422297981 */ /* 0x001ee8000c1e1900 */
[----:B------:R-:W4:Y:S04]  /*0890*/  LDG.E R51, desc[UR4][R34.64+0x4] ;  /* 0x0000040422337981 */ /* 0x000f28000c1e1900 */
[----:B--2---:R-:W2:Y:S04]  /*08a0*/  LDG.E R39, desc[UR4][R52.64] ;  /* 0x0000000434277981 */ /* 0x004ea8000c1e1900 */
[----:B------:R0:W5:Y:S01]  /*08b0*/  LDG.E R38, desc[UR4][R52.64+0x8] ;  /* 0x0000080434267981 */ /* 0x000162000c1e1900 */
[----:B-1----:R-:W-:-:S04]  /*08c0*/  IMAD R47, R46, R49, RZ ;  /* 0x000000312e2f7224 */ /* 0x002fc800078e02ff */
[----:B------:R-:W-:-:S05]  /*08d0*/  IMAD.WIDE R46, R47, 0x4, R24 ;  /* 0x000000042f2e7825 */ /* 0x000fca00078e0218 */
[----:B------:R-:W3:Y:S04]  /*08e0*/  LDG.E R50, desc[UR4][R46.64] ;  /* 0x000000042e327981 */ /* 0x000ee8000c1e1900 */
[----:B------:R-:W4:Y:S04]  /*08f0*/  LDG.E R48, desc[UR4][R46.64+0x4] ;  /* 0x000004042e307981 */ /* 0x000f28000c1e1900 */
[----:B------:R-:W5:Y:S04]  /*0900*/  LDG.E R43, desc[UR4][R46.64+0x8] ;  /* 0x000008042e2b7981 */ /* 0x000f68000c1e1900 */
[----:B------:R-:W5:Y:S01]  /*0910*/  LDG.E R47, desc[UR4][R32.64] ;  /* 0x00000004202f7981 */ /* 0x000f62000c1e1900 */
[----:B---3--:R-:W-:-:S03]  /*0920*/  FADD R36, R50, -R41 ;  /* 0x8000002932247221 */ /* 0x008fc60000000000 */
[----:B------:R-:W3:Y:S01]  /*0930*/  LDG.E R41, desc[UR4][R52.64+0x4] ;  /* 0x0000040434297981 */ /* 0x000ee2000c1e1900 */
[----:B----4-:R-:W-:-:S03]  /*0940*/  FADD R40, R48, -R51 ;  /* 0x8000003330287221 */ /* 0x010fc60000000000 */
[----:B------:R-:W5:Y:S04]  /*0950*/  LDG.E R50, desc[UR4][R34.64+0x8] ;  /* 0x0000080422327981 */ /* 0x000f68000c1e1900 */
[----:B------:R-:W4:Y:S04]  /*0960*/  LDG.E R48, desc[UR4][R14.64+0x4] ;  /* 0x000004040e307981 */ /* 0x000f28000c1e1900 */
[----:B------:R-:W4:Y:S01]  /*0970*/  LDG.E R51, desc[UR4][R14.64] ;  /* 0x000000040e337981 */ /* 0x000f22000c1e1900 */
[----:B---3--:R-:W-:-:S04]  /*0980*/  FMUL R41, R40, R41 ;  /* 0x0000002928297220 */ /* 0x008fc80000400000 */
[----:B--2---:R-:W-:Y:S01]  /*0990*/  FFMA R39, R36, R39, R41 ;  /* 0x0000002724277223 */ /* 0x004fe20000000029 */
[----:B-----5:R-:W-:Y:S02]  /*09a0*/  FADD R41, R43, -R50 ;  /* 0x800000322b297221 */ /* 0x020fe40000000000 */
[----:B------:R-:W2:Y:S01]  /*09b0*/  LDG.E R50, desc[UR4][R32.64+0x4] ;  /* 0x0000040420327981 */ /* 0x000ea2000c1e1900 */
[----:B----4-:R-:W-:-:S03]  /*09c0*/  FMUL R43, R40, R48 ;  /* 0x00000030282b7220 */ /* 0x010fc60000400000 */
[----:B------:R-:W3:Y:S01]  /*09d0*/  LDG.E R48, desc[UR4][R32.64+0x8] ;  /* 0x0000080420307981 */ /* 0x000ee2000c1e1900 */
[----:B------:R-:W-:-:S03]  /*09e0*/  FFMA R46, R36, R51, R43 ;  /* 0x00000033242e7223 */ /* 0x000fc6000000002b */
[----:B------:R-:W4:Y:S01]  /*09f0*/  LDG.E R43, desc[UR4][R14.64+0x8] ;  /* 0x000008040e2b7981 */ /* 0x000f22000c1e1900 */
[----:B0-----:R-:W-:-:S04]  /*0a00*/  IMAD.WIDE R52, R49, 0x4, R12 ;  /* 0x0000000431347825 */ /* 0x001fc800078e020c */
[----:B------:R-:W-:-:S05]  /*0a10*/  FFMA R39, R41, R38, R39 ;  /* 0x0000002629277223 */ /* 0x000fca0000000027 */
[----:B------:R0:W-:Y:S01]  /*0a20*/  STG.E desc[UR4][R52.64+0x8], R39 ;  /* 0x0000082734007986 */ /* 0x0001e2000c101904 */
[CC--:B------:R-:W-:Y:S01]  /*0a30*/  FSETP.GT.AND P0, PT, R0.reuse, R42.reuse, PT ;  /* 0x0000002a0000720b */ /* 0x0c0fe20003f04000 */
[----:B------:R-:W-:Y:S03]  /*0a40*/  BSSY.RECONVERGENT B0, `(.L_x_6) ;  /* 0x0000016000007945 */ /* 0x000fe60003800200 */
[----:B------:R-:W-:Y:S01]  /*0a50*/  FSEL R42, R0, R42, P0 ;  /* 0x0000002a002a7208 */ /* 0x000fe20000000000 */
[----:B--2---:R-:W-:-:S04]  /*0a60*/  FMUL R51, R40, R50 ;  /* 0x0000003228337220 */ /* 0x004fc80000400000 */
[----:B------:R-:W-:Y:S01]  /*0a70*/  FFMA R47, R36, R47, R51 ;  /* 0x0000002f242f7223 */ /* 0x000fe20000000033 */
[----:B----4-:R-:W-:-:S03]  /*0a80*/  FFMA R43, R41, R43, R46 ;  /* 0x0000002b292b7223 */ /* 0x010fc6000000002e */
[----:B---3--:R-:W-:Y:S01]  /*0a90*/  FFMA R12, R41, R48, R47 ;  /* 0x00000030290c7223 */ /* 0x008fe2000000002f */
[----:B------:R-:W-:-:S04]  /*0aa0*/  FMUL R13, R43, R43 ;  /* 0x0000002b2b0d7220 */ /* 0x000fc80000400000 */
[----:B------:R-:W-:Y:S01]  /*0ab0*/  FFMA R47, R12, R12, R13 ;  /* 0x0000000c0c2f7223 */ /* 0x000fe2000000000d */
[----:B------:R0:W-:Y:S04]  /*0ac0*/  STG.E desc[UR4][R52.64+0x4], R43 ;  /* 0x0000042b34007986 */ /* 0x0001e8000c101904 */
[----:B------:R0:W-:Y:S01]  /*0ad0*/  STG.E desc[UR4][R52.64], R12 ;  /* 0x0000000c34007986 */ /* 0x0001e2000c101904 */
[----:B------:R-:W-:Y:S01]  /*0ae0*/  IADD3 R13, PT, PT, R47, -0xd000000, RZ ;  /* 0xf30000002f0d7810 */ /* 0x000fe20007ffe0ff */
[----:B------:R0:W1:Y:S03]  /*0af0*/  MUFU.RSQ R38, R47 ;  /* 0x0000002f00267308 */ /* 0x0000660000001400 */
[----:B------:R-:W-:-:S13]  /*0b00*/  ISETP.GT.U32.AND P1, PT, R13, 0x727fffff, PT ;  /* 0x727fffff0d00780c */ /* 0x000fda0003f24070 */
[----:B0-----:R-:W-:Y:S05]  /*0b10*/  @!P1 BRA `(.L_x_7) ;  /* 0x0000000000109947 */ /* 0x001fea0003800000 */
[----:B------:R-:W-:Y:S02]  /*0b20*/  MOV R0, R47 ;  /* 0x0000002f00007202 */ /* 0x000fe40000000f00 */
[----:B-1----:R-:W-:-:S07]  /*0b30*/  MOV R38, 0xb50 ;  /* 0x00000b5000267802 */ /* 0x002fce0000000f00 */
[----:B------:R-:W-:Y:S05]  /*0b40*/  CALL.REL.NOINC `($__internal_0_$__cuda_sm20_sqrt_rn_f32_slowpath) ;  /* 0x00000058001c7944 */ /* 0x000fea0003c00000 */
[----:B------:R-:W-:Y:S05]  /*0b50*/  BRA `(.L_x_8) ;  /* 0x0000000000107947 */ /* 0x000fea0003800000 */
.L_x_7:
[----:B-1----:R-:W-:Y:S01]  /*0b60*/  FMUL.FTZ R0, R47, R38 ;  /* 0x000000262f007220 */ /* 0x002fe20000410000 */
[----:B------:R-:W-:-:S03]  /*0b70*/  FMUL.FTZ R38, R38, 0.5 ;  /* 0x3f00000026267820 */ /* 0x000fc60000410000 */
[----:B------:R-:W-:-:S04]  /*0b80*/  FFMA R13, -R0, R0, R47 ;  /* 0x00000000000d7223 */ /* 0x000fc8000000012f */
[----:B------:R-:W-:-:S07]  /*0b90*/  FFMA R0, R13, R38, R0 ;  /* 0x000000260d007223 */ /* 0x000fce0000000000 */
.L_x_8:
[----:B------:R-:W-:Y:S05]  /*0ba0*/  BSYNC.RECONVERGENT B0 ;  /* 0x0000000000007941 */ /* 0x000fea0003800200 */
.L_x_6:
[----:B------:R-:W0:Y:S02]  /*0bb0*/  LDC.64 R38, c[0x0][0x400] ;  /* 0x00010000ff267b82 */ /* 0x000e240000000a00 */
[----:B0-----:R1:W-:Y:S04]  /*0bc0*/  STG.E desc[UR4][R38.64], R12 ;  /* 0x0000000c26007986 */ /* 0x0013e8000c101904 */
[----:B------:R-:W2:Y:S04]  /*0bd0*/  LDG.E R13, desc[UR4][R52.64+0x4] ;  /* 0x00000404340d7981 */ /* 0x000ea8000c1e1900 */
[----:B--2---:R1:W-:Y:S04]  /*0be0*/  STG.E desc[UR4][R38.64+0x4], R13 ;  /* 0x0000040d26007986 */ /* 0x0043e8000c101904 */
[----:B------:R-:W2:Y:S01]  /*0bf0*/  LDG.E R47, desc[UR4][R52.64+0x8] ;  /* 0x00000804342f7981 */ /* 0x000ea2000c1e1900 */
[----:B------:R-:W-:-:S02]  /*0c00*/  IADD3 R11, PT, PT, R11, 0x2, RZ ;  /* 0x000000020b0b7810 */ /* 0x000fc40007ffe0ff */
[-C--:B------:R-:W-:Y:S01]  /*0c10*/  FSETP.GT.AND P0, PT, R0, R42.reuse, PT ;  /* 0x0000002a0000720b */ /* 0x080fe20003f04000 */
[----:B------:R1:W-:Y:S01]  /*0c20*/  STG.E desc[UR4][R38.64+0xc], R36 ;  /* 0x00000c2426007986 */ /* 0x0003e2000c101904 */
[----:B------:R-:W-:Y:S02]  /*0c30*/  ISETP.NE.AND P1, PT, R11, RZ, PT ;  /* 0x000000ff0b00720c */ /* 0x000fe40003f25270 */
[----:B------:R-:W-:Y:S01]  /*0c40*/  IADD3 R44, P3, PT, R44, 0x8, RZ ;  /* 0x000000082c2c7810 */ /* 0x000fe20007f7e0ff */
[----:B------:R1:W-:Y:S01]  /*0c50*/  STG.E desc[UR4][R38.64+0x10], R40 ;  /* 0x0000102826007986 */ /* 0x0003e2000c101904 */
[----:B------:R-:W-:Y:S02]  /*0c60*/  MOV R43, UR10 ;  /* 0x0000000a002b7c02 */ /* 0x000fe40008000f00 */
[----:B------:R-:W-:Y:S01]  /*0c70*/  FSEL R42, R0, R42, P0 ;  /* 0x0000002a002a7208 */ /* 0x000fe20000000000 */
[----:B------:R1:W-:Y:S01]  /*0c80*/  STG.E desc[UR4][R38.64+0x14], R41 ;  /* 0x0000142926007986 */ /* 0x0003e2000c101904 */
[----:B------:R-:W-:-:S02]  /*0c90*/  IADD3.X R45, PT, PT, RZ, R45, RZ, P3, !PT ;  /* 0x0000002dff2d7210 */ /* 0x000fc40001ffe4ff */
[----:B------:R-:W-:Y:S01]  /*0ca0*/  LEA R37, R43, R37, 0x1 ;  /* 0x000000252b257211 */ /* 0x000fe200078e08ff */
[----:B--2---:R1:W-:Y:S02]  /*0cb0*/  STG.E desc[UR4][R38.64+0x8], R47 ;  /* 0x0000082f26007986 */ /* 0x0043e4000c101904 */
[----:B------:R-:W-:Y:S05]  /*0cc0*/  @P1 BRA `(.L_x_9) ;  /* 0xfffffff400f01947 */ /* 0x000fea000383ffff */
[----:B------:R-:W-:-:S07]  /*0cd0*/  MOV R11, R3 ;  /* 0x00000003000b7202 */ /* 0x000fce0000000f00 */
.L_x_2:
[----:B------:R-:W-:-:S13]  /*0ce0*/  ISETP.NE.AND P0, PT, R4, RZ, PT ;  /* 0x000000ff0400720c */ /* 0x000fda0003f05270 */
[----:B------:R-:W-:Y:S05]  /*0cf0*/  @!P0 BRA `(.L_x_1) ;  /* 0x00000004001c8947 */ /* 0x000fea0003800000 */
[----:B------:R-:W2:Y:S01]  /*0d00*/  LDCU UR6, c[0x0][0x390] ;  /* 0x00007200ff0677ac */ /* 0x000ea20008000800 */
[----:B------:R-:W3:Y:S01]  /*0d10*/  LDCU.64 UR8, c[0x0][0x3c8] ;  /* 0x00007900ff0877ac */ /* 0x000ee20008000a00 */
[C---:B-1----:R-:W-:Y:S01]  /*0d20*/  IMAD R13, R8.reuse, R43, RZ ;  /* 0x0000002b080d7224 */ /* 0x042fe200078e02ff */
[----:B------:R-:W4:Y:S04]  /*0d30*/  LDG.E R38, desc[UR4][R34.64] ;  /* 0x0000000422267981 */ /* 0x000f28000c1e1900 */
[----:B------:R-:W5:Y:S04]  /*0d40*/  LDG.E R53, desc[UR4][R14.64+0x4] ;  /* 0x000004040e357981 */ /* 0x000f68000c1e1900 */
[----:B------:R-:W5:Y:S01]  /*0d50*/  LDG.E R40, desc[UR4][R34.64+0x8] ;  /* 0x0000080422287981 */ /* 0x000f62000c1e1900 */
[----:B--2---:R-:W-:-:S03]  /*0d60*/  IMAD R0, R8, UR6, R11 ;  /* 0x0000000608007c24 */ /* 0x004fc6000f8e020b */
[----:B------:R-:W2:Y:S02]  /*0d70*/  LDG.E R52, desc[UR4][R32.64+0x4] ;  /* 0x0000040420347981 */ /* 0x000ea4000c1e1900 */
[----:B------:R-:W-:Y:S02]  /*0d80*/  IADD3 R11, P0, PT, R10, R0, RZ ;  /* 0x000000000a0b7210 */ /* 0x000fe40007f1e0ff */
[----:B------:R-:W2:Y:S02]  /*0d90*/  LDG.E R39, desc[UR4][R32.64] ;  /* 0x0000000420277981 */ /* 0x000ea4000c1e1900 */
[----:B------:R-:W-:Y:S02]  /*0da0*/  IADD3.X R12, PT, PT, RZ, R7, RZ, P0, !PT ;  /* 0x00000007ff0c7210 */ /* 0x000fe400007fe4ff */
[----:B------:R-:W2:Y:S01]  /*0db0*/  LDG.E R48, desc[UR4][R32.64+0x8] ;  /* 0x0000080420307981 */ /* 0x000ea2000c1e1900 */
[----:B---3--:R-:W-:-:S04]  /*0dc0*/  LEA R44, P0, R11, UR8, 0x2 ;  /* 0x000000080b2c7c11 */ /* 0x008fc8000f8010ff */
[----:B------:R-:W-:Y:S02]  /*0dd0*/  LEA.HI.X R45, R11, UR9, R12, 0x2, P0 ;  /* 0x000000090b2d7c11 */ /* 0x000fe400080f140c */
[----:B------:R-:W3:Y:S04]  /*0de0*/  LDG.E R11, desc[UR4][R34.64+0x4] ;  /* 0x00000404220b7981 */ /* 0x000ee8000c1e1900 */
[----:B------:R-:W4:Y:S01]  /*0df0*/  LDG.E R44, desc[UR4][R44.64] ;  /* 0x000000042c2c7981 */ /* 0x000f22000c1e1900 */
[----:B------:R-:W-:-:S05]  /*0e00*/  IMAD.WIDE R12, R13, 0x4, R18 ;  /* 0x000000040d0c7825 */ /* 0x000fca00078e0212 */
[----:B------:R-:W2:Y:S04]  /*0e10*/  LDG.E R46, desc[UR4][R12.64+0x4] ;  /* 0x000004040c2e7981 */ /* 0x000ea8000c1e1900 */
[----:B------:R-:W2:Y:S04]  /*0e20*/  LDG.E R45, desc[UR4][R14.64] ;  /* 0x000000040e2d7981 */ /* 0x000ea8000c1e1900 */
[----:B------:R-:W2:Y:S04]  /*0e30*/  LDG.E R41, desc[UR4][R12.64] ;  /* 0x000000040c297981 */ /* 0x000ea8000c1e1900 */
[----:B------:R1:W2:Y:S01]  /*0e40*/  LDG.E R50, desc[UR4][R12.64+0x8] ;  /* 0x000008040c327981 */ /* 0x0002a2000c1e1900 */
[----:B----4-:R-:W-:-:S03]  /*0e50*/  IMAD R37, R44, R43, RZ ;  /* 0x0000002b2c257224 */ /* 0x010fc600078e02ff */
[----:B------:R4:W4:Y:S01]  /*0e60*/  LDG.E R44, desc[UR4][R14.64+0x8] ;  /* 0x000008040e2c7981 */ /* 0x000922000c1e1900 */
[----:B------:R-:W-:-:S05]  /*0e70*/  IMAD.WIDE R36, R37, 0x4, R24 ;  /* 0x0000000425247825 */ /* 0x000fca00078e0218 */
[----:B------:R-:W3:Y:S04]  /*0e80*/  LDG.E R49, desc[UR4][R36.64+0x4] ;  /* 0x0000040424317981 */ /* 0x000ee8000c1e1900 */
[----:B------:R-:W5:Y:S04]  /*0e90*/  LDG.E R47, desc[UR4][R36.64] ;  /* 0x00000004242f7981 */ /* 0x000f68000c1e1900 */
[----:B------:R-:W4:Y:S01]  /*0ea0*/  LDG.E R51, desc[UR4][R36.64+0x8] ;  /* 0x0000080424337981 */ /* 0x000f22000c1e1900 */
[----:B------:R-:W-:-:S04]  /*0eb0*/  IMAD R43, R0, R43, RZ ;  /* 0x0000002b002b7224 */ /* 0x000fc800078e02ff */
[----:B-1----:R-:W-:Y:S01]  /*0ec0*/  IMAD.WIDE R12, R43, 0x4, R26 ;  /* 0x000000042b0c7825 */ /* 0x002fe200078e021a */
[----:B------:R-:W-:Y:S03]  /*0ed0*/  BSSY.RECONVERGENT B0, `(.L_x_10) ;  /* 0x000001e000007945 */ /* 0x000fe60003800200 */
[----:B---3--:R-:W-:Y:S01]  /*0ee0*/  FADD R11, R49, -R11 ;  /* 0x8000000b310b7221 */ /* 0x008fe20000000000 */
[----:B-----5:R-:W-:-:S03]  /*0ef0*/  FADD R34, R47, -R38 ;  /* 0x800000262f227221 */ /* 0x020fc60000000000 */
[C---:B------:R-:W-:Y:S01]  /*0f00*/  FMUL R53, R11.reuse, R53 ;  /* 0x000000350b357220 */ /* 0x040fe20000400000 */
[----:B--2---:R-:W-:Y:S01]  /*0f10*/  FMUL R52, R11, R52 ;  /* 0x000000340b347220 */ /* 0x004fe20000400000 */
[----:B----4-:R-:W-:Y:S02]  /*0f20*/  FADD R35, R51, -R40 ;  /* 0x8000002833237221 */ /* 0x010fe40000000000 */
[C---:B------:R-:W-:Y:S01]  /*0f30*/  FFMA R36, R34.reuse, R45, R53 ;  /* 0x0000002d22247223 */ /* 0x040fe20000000035 */
[----:B------:R-:W-:Y:S01]  /*0f40*/  FMUL R46, R11, R46 ;  /* 0x0000002e0b2e7220 */ /* 0x000fe20000400000 */
[C---:B------:R-:W-:Y:S02]  /*0f50*/  FFMA R15, R34.reuse, R39, R52 ;  /* 0x00000027220f7223 */ /* 0x040fe40000000034 */
[C---:B------:R-:W-:Y:S01]  /*0f60*/  FFMA R33, R35.reuse, R44, R36 ;  /* 0x0000002c23217223 */ /* 0x040fe20000000024 */
[----:B------:R-:W-:Y:S01]  /*0f70*/  FFMA R41, R34, R41, R46 ;  /* 0x0000002922297223 */ /* 0x000fe2000000002e */
[----:B------:R-:W-:-:S02]  /*0f80*/  FFMA R15, R35, R48, R15 ;  /* 0x00000030230f7223 */ /* 0x000fc4000000000f */
[----:B------:R-:W-:Y:S01]  /*0f90*/  FMUL R0, R33, R33 ;  /* 0x0000002121007220 */ /* 0x000fe20000400000 */
[----:B------:R-:W-:-:S03]  /*0fa0*/  FFMA R41, R35, R50, R41 ;  /* 0x0000003223297223 */ /* 0x000fc60000000029 */
[----:B------:R-:W-:Y:S01]  /*0fb0*/  FFMA R37, R15, R15, R0 ;  /* 0x0000000f0f257223 */ /* 0x000fe20000000000 */
[----:B------:R1:W-:Y:S04]  /*0fc0*/  STG.E desc[UR4][R12.64+0x4], R33 ;  /* 0x000004210c007986 */ /* 0x0003e8000c101904 */
[----:B------:R1:W-:Y:S01]  /*0fd0*/  STG.E desc[UR4][R12.64+0x8], R41 ;  /* 0x000008290c007986 */ /* 0x0003e2000c101904 */
[----:B------:R-:W-:-:S03]  /*0fe0*/  IADD3 R0, PT, PT, R37, -0xd000000, RZ ;  /* 0xf300000025007810 */ /* 0x000fc60007ffe0ff */
[----:B------:R1:W-:Y:S01]  /*0ff0*/  STG.E desc[UR4][R12.64], R15 ;  /* 0x0000000f0c007986 */ /* 0x0003e2000c101904 */
[----:B------:R-:W-:Y:S01]  /*1000*/  ISETP.GT.U32.AND P0, PT, R0, 0x727fffff, PT ;  /* 0x727fffff0000780c */ /* 0x000fe20003f04070 */
[----:B------:R1:W2:-:S12]  /*1010*/  MUFU.RSQ R14, R37 ;  /* 0x00000025000e7308 */ /* 0x0002980000001400 */
[----:B-1----:R-:W-:Y:S05]  /*1020*/  @!P0 BRA `(.L_x_11) ;  /* 0x0000000000108947 */ /* 0x002fea0003800000 */
[----:B------:R-:W-:Y:S02]  /*1030*/  MOV R0, R37 ;  /* 0x0000002500007202 */ /* 0x000fe40000000f00 */
[----:B------:R-:W-:-:S07]  /*1040*/  MOV R38, 0x1060 ;  /* 0x0000106000267802 */ /* 0x000fce0000000f00 */
[----:B0-2---:R-:W-:Y:S05]  /*1050*/  CALL.REL.NOINC `($__internal_0_$__cuda_sm20_sqrt_rn_f32_slowpath) ;  /* 0x0000005000d87944 */ /* 0x005fea0003c00000 */
[----:B------:R-:W-:Y:S05]  /*1060*/  BRA `(.L_x_12) ;  /* 0x0000000000107947 */ /* 0x000fea0003800000 */
.L_x_11:
[----:B--2---:R-:W-:Y:S01]  /*1070*/  FMUL.FTZ R0, R37, R14 ;  /* 0x0000000e25007220 */ /* 0x004fe20000410000 */
[----:B------:R-:W-:-:S03]  /*1080*/  FMUL.FTZ R14, R14, 0.5 ;  /* 0x3f0000000e0e7820 */ /* 0x000fc60000410000 */
[----:B------:R-:W-:-:S04]  /*1090*/  FFMA R33, -R0, R0, R37 ;  /* 0x0000000000217223 */ /* 0x000fc80000000125 */
[----:B------:R-:W-:-:S07]  /*10a0*/  FFMA R0, R33, R14, R0 ;  /* 0x0000000e21007223 */ /* 0x000fce0000000000 */
.L_x_12:
[----:B0-----:R-:W-:Y:S05]  /*10b0*/  BSYNC.RECONVERGENT B0 ;  /* 0x0000000000007941 */ /* 0x001fea0003800200 */
.L_x_10:
[----:B------:R-:W0:Y:S02]  /*10c0*/  LDC.64 R32, c[0x0][0x400] ;  /* 0x00010000ff207b82 */ /* 0x000e240000000a00 */
[----:B0-----:R2:W-:Y:S04]  /*10d0*/  STG.E desc[UR4][R32.64], R15 ;  /* 0x0000000f20007986 */ /* 0x0015e8000c101904 */
[----:B------:R-:W3:Y:S04]  /*10e0*/  LDG.E R37, desc[UR4][R12.64+0x4] ;  /* 0x000004040c257981 */ /* 0x000ee8000c1e1900 */
[----:B---3--:R2:W-:Y:S04]  /*10f0*/  STG.E desc[UR4][R32.64+0x4], R37 ;  /* 0x0000042520007986 */ /* 0x0085e8000c101904 */
[----:B------:R-:W3:Y:S01]  /*1100*/  LDG.E R39, desc[UR4][R12.64+0x8] ;  /* 0x000008040c277981 */ /* 0x000ee2000c1e1900 */
[----:B------:R-:W-:-:S03]  /*1110*/  FSETP.GT.AND P0, PT, R0, R42, PT ;  /* 0x0000002a0000720b */ /* 0x000fc60003f04000 */
[----:B------:R2:W-:Y:S01]  /*1120*/  STG.E desc[UR4][R32.64+0xc], R34 ;  /* 0x00000c2220007986 */ /* 0x0005e2000c101904 */
[----:B------:R-:W-:-:S03]  /*1130*/  FSEL R42, R0, R42, P0 ;  /* 0x0000002a002a7208 */ /* 0x000fc60000000000 */
[----:B------:R2:W-:Y:S04]  /*1140*/  STG.E desc[UR4][R32.64+0x10], R11 ;  /* 0x0000100b20007986 */ /* 0x0005e8000c101904 */
[----:B------:R2:W-:Y:S04]  /*1150*/  STG.E desc[UR4][R32.64+0x14], R35 ;  /* 0x0000142320007986 */ /* 0x0005e8000c101904 */
[----:B---3--:R2:W-:Y:S02]  /*1160*/  STG.E desc[UR4][R32.64+0x8], R39 ;  /* 0x0000082720007986 */ /* 0x0085e4000c101904 */
.L_x_1:
[----:B------:R-:W3:Y:S01]  /*1170*/  LDCU UR6, c[0x0][0x3a8] ;  /* 0x00007500ff0677ac */ /* 0x000ee20008000800 */
[----:B------:R-:W-:Y:S01]  /*1180*/  MOV R43, RZ ;  /* 0x000000ff002b7202 */ /* 0x000fe20000000f00 */
[----:B------:R-:W1:Y:S01]  /*1190*/  LDCU UR7, c[0x0][0x39c] ;  /* 0x00007380ff0777ac */ /* 0x000e620008000800 */
[----:B---3--:R-:W-:-:S04]  /*11a0*/  FSETP.NEU.AND P0, PT, RZ, UR6, PT ;  /* 0x00000006ff007c0b */ /* 0x008fc8000bf0d000 */
[----:B------:R-:W-:-:S05]  /*11b0*/  FSEL R42, R42, UR6, !P0 ;  /* 0x000000062a2a7c08 */ /* 0x000fca000c000000 */
[----:B-1----:R-:W-:-:S07]  /*11c0*/  FMUL R41, R42, UR7 ;  /* 0x000000072a297c20 */ /* 0x002fce0008400000 */
.L_x_99:
[----:B------:R-:W-:Y:S01]  /*11d0*/  HFMA2 R40, -RZ, RZ, 0, 0 ;  /* 0x00000000ff287431 */ /* 0x000fe200000001ff */
[----:B-12345:R-:W-:Y:S06]  /*11e0*/  @!P2 BRA `(.L_x_13) ;  /* 0x0000002800fca947 */ /* 0x03efec0003800000 */
[----:B------:R-:W1:Y:S01]  /*11f0*/  LDCU UR6, c[0x0][0x398] ;  /* 0x00007300ff0677ac */ /* 0x000e620008000800 */
[----:B------:R-:W-:Y:S01]  /*1200*/  BSSY.RECONVERGENT B0, `(.L_x_13) ;  /* 0x00002bd000007945 */ /* 0x000fe20003800200 */
[----:B--2---:R-:W-:Y:S01]  /*1210*/  IADD3 R11, PT, PT, R5, -0x1, RZ ;  /* 0xffffffff050b7810 */ /* 0x004fe20007ffe0ff */
[----:B------:R-:W2:Y:S01]  /*1220*/  LDCU UR7, c[0x0][0x394] ;  /* 0x00007280ff0777ac */ /* 0x000ea20008000800 */
[----:B-1----:R-:W-:Y:S01]  /*1230*/  UISETP.NE.AND UP0, UPT, UR6, 0x2, UPT ;  /* 0x000000020600788c */ /* 0x002fe2000bf05270 */
[----:B--2---:R-:W-:-:S05]  /*1240*/  IMAD R0, R8, UR7, R43 ;  /* 0x0000000708007c24 */ /* 0x004fca000f8e022b */
[----:B------:R-:W-:-:S05]  /*1250*/  SHF.L.U32 R33, R0, 0x2, RZ ;  /* 0x0000000200217819 */ /* 0x000fca00000006ff */
[----:B------:R-:W-:Y:S01]  /*1260*/  IMAD.WIDE.U32 R32, R33, 0x4, R30 ;  /* 0x0000000421207825 */ /* 0x000fe200078e001e */
[----:B------:R-:W-:Y:S06]  /*1270*/  BRA.U !UP0, `(.L_x_14) ;  /* 0x0000001508447547 */ /* 0x000fec000b800000 */
[----:B------:R-:W-:-:S09]  /*1280*/  UISETP.NE.AND UP0, UPT, UR6, 0x3, UPT ;  /* 0x000000030600788c */ /* 0x000fd2000bf05270 */
[----:B------:R-:W-:Y:S05]  /*1290*/  BRA.U !UP0, `(.L_x_15) ;  /* 0x0000000908a07547 */ /* 0x000fea000b800000 */
[----:B------:R-:W-:Y:S01]  /*12a0*/  ISETP.GE.U32.AND P0, PT, R6, 0x3, PT ;  /* 0x000000030600780c */ /* 0x000fe20003f06070 */
[----:B------:R-:W-:Y:S01]  /*12b0*/  HFMA2 R40, -RZ, RZ, 0, 0 ;  /* 0x00000000ff287431 */ /* 0x000fe200000001ff */
[----:B------:R-:W-:-:S11]  /*12c0*/  MOV R37, RZ ;  /* 0x000000ff00257202 */ /* 0x000fd60000000f00 */
[----:B------:R-:W-:Y:S05]  /*12d0*/  @!P0 BRA `(.L_x_16) ;  /* 0x0000000400648947 */ /* 0x000fea0003800000 */
[----:B------:R-:W-:Y:S02]  /*12e0*/  FSETP.GT.AND P0, PT, R41, RZ, PT ;  /* 0x000000ff2900720b */ /* 0x000fe40003f04000 */
[----:B------:R-:W-:Y:S02]  /*12f0*/  MOV R37, RZ ;  /* 0x000000ff00257202 */ /* 0x000fe40000000f00 */
[----:B------:R-:W-:-:S09]  /*1300*/  MOV R40, RZ ;  /* 0x000000ff00287202 */ /* 0x000fd20000000f00 */
.L_x_17:
[----:B-1----:R-:W1:Y:S01]  /*1310*/  LDC R39, c[0x0][0x388] ;  /* 0x0000e200ff277b82 */ /* 0x002e620000000800 */
[----:B------:R-:W2:Y:S01]  /*1320*/  LDCU UR6, c[0x0][0x390] ;  /* 0x00007200ff0677ac */ /* 0x000ea20008000800 */
[----:B------:R-:W3:Y:S04]  /*1330*/  @P0 LDG.E R36, desc[UR4][R32.64+0x4] ;  /* 0x0000040420240981 */ /* 0x000ee8000c1e1900 */
[----:B------:R-:W4:Y:S02]  /*1340*/  @P0 LDG.E R49, desc[UR4][R32.64+0x8] ;  /* 0x0000080420310981 */ /* 0x000f24000c1e1900 */
[----:B------:R-:W5:Y:S02]  /*1350*/  @P0 LDC R38, c[0x0][0x394] ;  /* 0x0000e500ff260b82 */ /* 0x000f640000000800 */
[----:B------:R-:W4:Y:S01]  /*1360*/  @P0 LDG.E R15, desc[UR4][R32.64] ;  /* 0x00000004200f0981 */ /* 0x000f22000c1e1900 */
[----:B------:R-:W-:-:S05]  /*1370*/  @P0 MOV R46, 0x3f800000 ;  /* 0x3f800000002e0802 */ /* 0x000fca0000000f00 */
[----:B------:R-:W0:Y:S01]  /*1380*/  @P0 LDC R44, c[0x0][0x394] ;  /* 0x0000e500ff2c0b82 */ /* 0x000e220000000800 */
[----:B--2---:R-:W-:-:S04]  /*1390*/  IMAD R0, R8, UR6, R37 ;  /* 0x0000000608007c24 */ /* 0x004fc8000f8e0225 */
[----:B-1----:R-:W-:-:S03]  /*13a0*/  IMAD R35, R0, R39, RZ ;  /* 0x0000002700237224 */ /* 0x002fc600078e02ff */
[----:B------:R-:W1:Y:S01]  /*13b0*/  @P0 LDC R48, c[0x0][0x394] ;  /* 0x0000e500ff300b82 */ /* 0x000e620000000800 */
[----:B------:R-:W-:-:S05]  /*13c0*/  IMAD.WIDE R34, R35, 0x4, R26 ;  /* 0x0000000423227825 */ /* 0x000fca00078e021a */
[----:B------:R-:W3:Y:S04]  /*13d0*/  @P0 LDG.E R13, desc[UR4][R34.64+0x4] ;  /* 0x00000404220d0981 */ /* 0x000ee8000c1e1900 */
[----:B------:R-:W4:Y:S04]  /*13e0*/  @P0 LDG.E R14, desc[UR4][R34.64] ;  /* 0x00000004220e0981 */ /* 0x000f28000c1e1900 */
[----:B------:R-:W2:Y:S01]  /*13f0*/  @P0 LDG.E R12, desc[UR4][R34.64+0x8] ;  /* 0x00000804220c0981 */ /* 0x000ea2000c1e1900 */
[----:B---3--:R-:W-:Y:S01]  /*1400*/  @P0 FADD R47, R13, R36 ;  /* 0x000000240d2f0221 */ /* 0x008fe20000000000 */
[----:B-----5:R-:W-:-:S02]  /*1410*/  @P0 IMAD R13, R0, R38, R43 ;  /* 0x00000026000d0224 */ /* 0x020fc400078e022b */
[----:B----4-:R-:W-:Y:S01]  /*1420*/  @P0 FADD R45, R14, R15 ;  /* 0x0000000f0e2d0221 */ /* 0x010fe20000000000 */
[----:B------:R-:W-:-:S04]  /*1430*/  IMAD.WIDE R14, R39, 0x4, R34 ;  /* 0x00000004270e7825 */ /* 0x000fc800078e0222 */
[----:B--2---:R-:W-:Y:S01]  /*1440*/  @P0 FADD R49, R12, R49 ;  /* 0x000000310c310221 */ /* 0x004fe20000000000 */
[----:B------:R-:W-:Y:S01]  /*1450*/  @P0 IMAD.WIDE.U32 R12, R13, 0x4, R28 ;  /* 0x000000040d0c0825 */ /* 0x000fe200078e001c */
[----:B------:R2:W-:Y:S04]  /*1460*/  @P0 STG.E desc[UR4][R32.64], R45 ;  /* 0x0000002d20000986 */ /* 0x0005e8000c101904 */
[----:B------:R-:W-:Y:S04]  /*1470*/  @P0 STG.E desc[UR4][R32.64+0x4], R47 ;  /* 0x0000042f20000986 */ /* 0x000fe8000c101904 */
[----:B------:R-:W-:Y:S04]  /*1480*/  @P0 STG.E desc[UR4][R32.64+0x8], R49 ;  /* 0x0000083120000986 */ /* 0x000fe8000c101904 */
[----:B------:R3:W-:Y:S04]  /*1490*/  @P0 STG.E desc[UR4][R12.64], R46 ;  /* 0x0000002e0c000986 */ /* 0x0007e8000c101904 */
[----:B------:R-:W4:Y:S04]  /*14a0*/  @P0 LDG.E R36, desc[UR4][R14.64] ;  /* 0x000000040e240981 */ /* 0x000f28000c1e1900 */
[----:B------:R-:W4:Y:S04]  /*14b0*/  @P0 LDG.E R51, desc[UR4][R32.64] ;  /* 0x0000000420330981 */ /* 0x000f28000c1e1900 */
[----:B------:R-:W5:Y:S04]  /*14c0*/  @P0 LDG.E R34, desc[UR4][R14.64+0x8] ;  /* 0x000008040e220981 */ /* 0x000f68000c1e1900 */
[----:B------:R1:W5:Y:S04]  /*14d0*/  @P0 LDG.E R35, desc[UR4][R14.64+0x4] ;  /* 0x000004040e230981 */ /* 0x000368000c1e1900 */
[----:B------:R-:W5:Y:S04]  /*14e0*/  @P0 LDG.E R38, desc[UR4][R32.64+0x4] ;  /* 0x0000040420260981 */ /* 0x000f68000c1e1900 */
[----:B------:R-:W5:Y:S01]  /*14f0*/  @P0 LDG.E R53, desc[UR4][R32.64+0x8] ;  /* 0x0000080420350981 */ /* 0x000f62000c1e1900 */
[----:B0-----:R-:W-:-:S05]  /*1500*/  @P0 IMAD R44, R0, R44, R44 ;  /* 0x0000002c002c0224 */ /* 0x001fca00078e022c */
[----:B--2---:R-:W-:Y:S01]  /*1510*/  @P0 IADD3 R45, PT, PT, R44, R43, RZ ;  /* 0x0000002b2c2d0210 */ /* 0x004fe20007ffe0ff */
[----:B-1----:R-:W-:-:S04]  /*1520*/  IMAD.WIDE R14, R39, 0x4, R14 ;  /* 0x00000004270e7825 */ /* 0x002fc800078e020e */
[----:B---3--:R-:W-:-:S04]  /*1530*/  @P0 IMAD.WIDE.U32 R12, R45, 0x4, R28 ;  /* 0x000000042d0c0825 */ /* 0x008fc800078e001c */
[----:B----4-:R-:W-:-:S05]  /*1540*/  @P0 FADD R51, R36, R51 ;  /* 0x0000003324330221 */ /* 0x010fca0000000000 */
[----:B------:R-:W-:Y:S01]  /*1550*/  @P0 STG.E desc[UR4][R32.64], R51 ;  /* 0x0000003320000986 */ /* 0x000fe2000c101904 */
[----:B-----5:R-:W-:Y:S01]  /*1560*/  @P0 FADD R35, R35, R38 ;  /* 0x0000002623230221 */ /* 0x020fe20000000000 */
[----:B------:R-:W-:-:S04]  /*1570*/  @P0 FADD R53, R34, R53 ;  /* 0x0000003522350221 */ /* 0x000fc80000000000 */
[----:B------:R0:W-:Y:S04]  /*1580*/  @P0 STG.E desc[UR4][R32.64+0x4], R35 ;  /* 0x0000042320000986 */ /* 0x0001e8000c101904 */
[----:B------:R1:W-:Y:S04]  /*1590*/  @P0 STG.E desc[UR4][R32.64+0x8], R53 ;  /* 0x0000083520000986 */ /* 0x0003e8000c101904 */
[----:B------:R2:W-:Y:S04]  /*15a0*/  @P0 STG.E desc[UR4][R12.64], R46 ;  /* 0x0000002e0c000986 */ /* 0x0005e8000c101904 */
[----:B------:R-:W3:Y:S04]  /*15b0*/  @P0 LDG.E R44, desc[UR4][R14.64] ;  /* 0x000000040e2c0981 */ /* 0x000ee8000c1e1900 */
[----:B------:R-:W3:Y:S04]  /*15c0*/  @P0 LDG.E R45, desc[UR4][R32.64] ;  /* 0x00000004202d0981 */ /* 0x000ee8000c1e1900 */
[----:B------:R-:W4:Y:S04]  /*15d0*/  @P0 LDG.E R36, desc[UR4][R14.64+0x8] ;  /* 0x000008040e240981 */ /* 0x000f28000c1e1900 */
[----:B------:R5:W4:Y:S04]  /*15e0*/  @P0 LDG.E R38, desc[UR4][R14.64+0x4] ;  /* 0x000004040e260981 */ /* 0x000b28000c1e1900 */
[----:B------:R-:W4:Y:S04]  /*15f0*/  @P0 LDG.E R47, desc[UR4][R32.64+0x4] ;  /* 0x00000404202f0981 */ /* 0x000f28000c1e1900 */
[----:B------:R-:W4:Y:S01]  /*1600*/  @P0 LDG.E R49, desc[UR4][R32.64+0x8] ;  /* 0x0000080420310981 */ /* 0x000f22000c1e1900 */
[----:B------:R-:W-:-:S05]  /*1610*/  @P0 IADD3 R34, PT, PT, R0, 0x2, RZ ;  /* 0x0000000200220810 */ /* 0x000fca0007ffe0ff */
[----:B0-----:R-:W-:Y:S01]  /*1620*/  @P0 IMAD R35, R34, R48, R43 ;  /* 0x0000003022230224 */ /* 0x001fe200078e022b */
[----:B-1----:R-:W-:Y:S01]  /*1630*/  @P0 MOV R53, 0x3f800000 ;  /* 0x3f80000000350802 */ /* 0x002fe20000000f00 */
[----:B-----5:R-:W-:-:S04]  /*1640*/  IMAD.WIDE R14, R39, 0x4, R14 ;  /* 0x00000004270e7825 */ /* 0x020fc800078e020e */
[----:B--2---:R-:W-:-:S04]  /*1650*/  @P0 IMAD.WIDE.U32 R12, R35, 0x4, R28 ;  /* 0x00000004230c0825 */ /* 0x004fc800078e001c */
[----:B---3--:R-:W-:Y:S02]  /*1660*/  @P0 FADD R45, R44, R45 ;  /* 0x0000002d2c2d0221 */ /* 0x008fe40000000000 */
[----:B------:R-:W0:Y:S03]  /*1670*/  @P0 LDC R44, c[0x0][0x394] ;  /* 0x0000e500ff2c0b82 */ /* 0x000e260000000800 */
[----:B------:R0:W-:Y:S01]  /*1680*/  @P0 STG.E desc[UR4][R32.64], R45 ;  /* 0x0000002d20000986 */ /* 0x0001e2000c101904 */
[----:B----4-:R-:W-:Y:S01]  /*1690*/  @P0 FADD R47, R38, R47 ;  /* 0x0000002f262f0221 */ /* 0x010fe20000000000 */
[----:B------:R-:W-:-:S04]  /*16a0*/  @P0 FADD R49, R36, R49 ;  /* 0x0000003124310221 */ /* 0x000fc80000000000 */
[----:B------:R1:W-:Y:S04]  /*16b0*/  @P0 STG.E desc[UR4][R32.64+0x4], R47 ;  /* 0x0000042f20000986 */ /* 0x0003e8000c101904 */
[----:B------:R-:W-:Y:S04]  /*16c0*/  @P0 STG.E desc[UR4][R32.64+0x8], R49 ;  /* 0x0000083120000986 */ /* 0x000fe8000c101904 */
[----:B------:R2:W-:Y:S04]  /*16d0*/  @P0 STG.E desc[UR4][R12.64], R53 ;  /* 0x000000350c000986 */ /* 0x0005e8000c101904 */
[----:B------:R-:W3:Y:S04]  /*16e0*/  @P0 LDG.E R34, desc[UR4][R14.64+0x8] ;  /* 0x000008040e220981 */ /* 0x000ee8000c1e1900 */
[----:B------:R-:W4:Y:S04]  /*16f0*/  @P0 LDG.E R36, desc[UR4][R14.64] ;  /* 0x000000040e240981 */ /* 0x000f28000c1e1900 */
[----:B------:R-:W4:Y:S04]  /*1700*/  @P0 LDG.E R39, desc[UR4][R32.64] ;  /* 0x0000000420270981 */ /* 0x000f28000c1e1900 */
[----:B------:R-:W5:Y:S04]  /*1710*/  @P0 LDG.E R35, desc[UR4][R14.64+0x4] ;  /* 0x000004040e230981 */ /* 0x000f68000c1e1900 */
[----:B------:R-:W5:Y:S04]  /*1720*/  @P0 LDG.E R38, desc[UR4][R32.64+0x4] ;  /* 0x0000040420260981 */ /* 0x000f68000c1e1900 */
[----:B------:R-:W3:Y:S01]  /*1730*/  @P0 LDG.E R51, desc[UR4][R32.64+0x8] ;  /* 0x0000080420330981 */ /* 0x000ee2000c1e1900 */
[----:B------:R-:W-:-:S05]  /*1740*/  @P0 IADD3 R0, PT, PT, R0, 0x3, RZ ;  /* 0x0000000300000810 */ /* 0x000fca0007ffe0ff */
[----:B0-----:R-:W-:Y:S01]  /*1750*/  @P0 IMAD R45, R0, R44, R43 ;  /* 0x0000002c002d0224 */ /* 0x001fe200078e022b */
[----:B-1----:R-:W-:-:S03]  /*1760*/  @P0 MOV R47, 0x3f800000 ;  /* 0x3f800000002f0802 */ /* 0x002fc60000000f00 */
[----:B--2---:R-:W-:Y:S01]  /*1770*/  @P0 IMAD.WIDE.U32 R12, R45, 0x4, R28 ;  /* 0x000000042d0c0825 */ /* 0x004fe200078e001c */
[----:B------:R-:W-:-:S04]  /*1780*/  IADD3 R37, PT, PT, R37, 0x4, RZ ;  /* 0x0000000425257810 */ /* 0x000fc80007ffe0ff */
[----:B------:R-:W-:Y:S02]  /*1790*/  ISETP.NE.AND P1, PT, R37, R2, PT ;  /* 0x000000022500720c */ /* 0x000fe40003f25270 */
[----:B------:R-:W-:-:S04]  /*17a0*/  @P0 IADD3 R40, PT, PT, R40, 0x1, RZ ;  /* 0x0000000128280810 */ /* 0x000fc80007ffe0ff */
[----:B------:R-:W-:-:S04]  /*17b0*/  @P0 IADD3 R40, PT, PT, R40, 0x1, RZ ;  /* 0x0000000128280810 */ /* 0x000fc80007ffe0ff */
[----:B------:R-:W-:-:S04]  /*17c0*/  @P0 IADD3 R40, PT, PT, R40, 0x1, RZ ;  /* 0x0000000128280810 */ /* 0x000fc80007ffe0ff */
[----:B------:R-:W-:Y:S01]  /*17d0*/  @P0 IADD3 R40, PT, PT, R40, 0x1, RZ ;  /* 0x0000000128280810 */ /* 0x000fe20007ffe0ff */
[----:B----4-:R-:W-:Y:S01]  /*17e0*/  @P0 FADD R39, R36, R39 ;  /* 0x0000002724270221 */ /* 0x010fe20000000000 */
[----:B-----5:R-:W-:Y:S01]  /*17f0*/  @P0 FADD R35, R35, R38 ;  /* 0x0000002623230221 */ /* 0x020fe20000000000 */
[----:B---3--:R-:W-:-:S03]  /*1800*/  @P0 FADD R51, R34, R51 ;  /* 0x0000003322330221 */ /* 0x008fc60000000000 */
[----:B------:R1:W-:Y:S04]  /*1810*/  @P0 STG.E desc[UR4][R32.64], R39 ;  /* 0x0000002720000986 */ /* 0x0003e8000c101904 */
[----:B------:R1:W-:Y:S04]  /*1820*/  @P0 STG.E desc[UR4][R32.64+0x4], R35 ;  /* 0x0000042320000986 */ /* 0x0003e8000c101904 */
[----:B------:R1:W-:Y:S04]  /*1830*/  @P0 STG.E desc[UR4][R32.64+0x8], R51 ;  /* 0x0000083320000986 */ /* 0x0003e8000c101904 */
[----:B------:R1:W-:Y:S01]  /*1840*/  @P0 STG.E desc[UR4][R12.64], R47 ;  /* 0x0000002f0c000986 */ /* 0x0003e2000c101904 */
[----:B------:R-:W-:Y:S05]  /*1850*/  @P1 BRA `(.L_x_17) ;  /* 0xfffffff800ac1947 */ /* 0x000fea000383ffff */
[----:B------:R-:W-:-:S07]  /*1860*/  MOV R37, R2 ;  /* 0x0000000200257202 */ /* 0x000fce0000000f00 */
.L_x_16:
[----:B------:R-:W-:-:S13]  /*1870*/  ISETP.NE.AND P0, PT, R5, RZ, PT ;  /* 0x000000ff0500720c */ /* 0x000fda0003f05270 */
[----:B------:R-:W-:Y:S05]  /*1880*/  @!P0 BRA `(.L_x_18) ;  /* 0x0000002400508947 */ /* 0x000fea0003800000 */
[----:B------:R-:W-:Y:S02]  /*1890*/  ISETP.NE.AND P1, PT, R11, RZ, PT ;  /* 0x000000ff0b00720c */ /* 0x000fe40003f25270 */
[----:B------:R-:W-:-:S04]  /*18a0*/  FSETP.GT.AND P0, PT, R41, RZ, PT ;  /* 0x000000ff2900720b */ /* 0x000fc80003f04000 */
[----:B------:R-:W-:-:S07]  /*18b0*/  ISETP.EQ.OR P0, PT, R4, RZ, !P0 ;  /* 0x000000ff0400720c */ /* 0x000fce0004702670 */
[----:B------:R-:W-:Y:S06]  /*18c0*/  @!P1 BRA `(.L_x_19) ;  /* 0x0000000000b49947 */ /* 0x000fec0003800000 */
[----:B-1----:R-:W1:Y:S01]  /*18d0*/  LDC R47, c[0x0][0x388] ;  /* 0x0000e200ff2f7b82 */ /* 0x002e620000000800 */
[----:B------:R-:W2:Y:S01]  /*18e0*/  LDCU UR6, c[0x0][0x390] ;  /* 0x00007200ff0677ac */ /* 0x000ea20008000800 */
[----:B------:R-:W-:-:S13]  /*18f0*/  FSETP.GT.AND P1, PT, R41, RZ, PT ;  /* 0x000000ff2900720b */ /* 0x000fda0003f24000 */
[----:B------:R-:W3:Y:S01]  /*1900*/  @P1 LDG.E R35, desc[UR4][R32.64+0x4] ;  /* 0x0000040420231981 */ /* 0x000ee2000c1e1900 */
[----:B------:R-:W4:Y:S01]  /*1910*/  @P1 LDC R38, c[0x0][0x394] ;  /* 0x0000e500ff261b82 */ /* 0x000f220000000800 */
[----:B--2---:R-:W-:Y:S02]  /*1920*/  IMAD R0, R8, UR6, R37 ;  /* 0x0000000608007c24 */ /* 0x004fe4000f8e0225 */
[----:B------:R-:W2:Y:S02]  /*1930*/  @P1 LDG.E R36, desc[UR4][R32.64+0x8] ;  /* 0x0000080420241981 */ /* 0x000ea4000c1e1900 */
[----:B-1----:R-:W-:Y:S02]  /*1940*/  IMAD R15, R0, R47, RZ ;  /* 0x0000002f000f7224 */ /* 0x002fe400078e02ff */
[----:B------:R-:W5:Y:S01]  /*1950*/  @P1 LDG.E R34, desc[UR4][R32.64] ;  /* 0x0000000420221981 */ /* 0x000f62000c1e1900 */
[----:B------:R-:W1:Y:S01]  /*1960*/  @P1 LDC R53, c[0x0][0x394] ;  /* 0x0000e500ff351b82 */ /* 0x000e620000000800 */
[----:B------:R-:W-:-:S05]  /*1970*/  IMAD.WIDE R14, R15, 0x4, R26 ;  /* 0x000000040f0e7825 */ /* 0x000fca00078e021a */
[----:B------:R-:W3:Y:S04]  /*1980*/  @P1 LDG.E R12, desc[UR4][R14.64+0x4] ;  /* 0x000004040e0c1981 */ /* 0x000ee8000c1e1900 */
[----:B------:R-:W5:Y:S04]  /*1990*/  @P1 LDG.E R13, desc[UR4][R14.64] ;  /* 0x000000040e0d1981 */ /* 0x000f68000c1e1900 */
[----:B------:R-:W2:Y:S01]  /*19a0*/  @P1 LDG.E R11, desc[UR4][R14.64+0x8] ;  /* 0x000008040e0b1981 */ /* 0x000ea2000c1e1900 */
[----:B------:R-:W-:Y:S01]  /*19b0*/  @P1 MOV R51, 0x3f800000 ;  /* 0x3f80000000331802 */ /* 0x000fe20000000f00 */
[----:B---3--:R-:W-:Y:S01]  /*19c0*/  @P1 FADD R45, R12, R35 ;  /* 0x000000230c2d1221 */ /* 0x008fe20000000000 */
[----:B----4-:R-:W-:-:S02]  /*19d0*/  @P1 IMAD R35, R0, R38, R43 ;  /* 0x0000002600231224 */ /* 0x010fc400078e022b */
[----:B-----5:R-:W-:Y:S02]  /*19e0*/  @P1 FADD R39, R13, R34 ;  /* 0x000000220d271221 */ /* 0x020fe40000000000 */
[----:B------:R-:W-:-:S04]  /*19f0*/  @P1 IMAD.WIDE.U32 R12, R35, 0x4, R28 ;  /* 0x00000004230c1825 */ /* 0x000fc800078e001c */
[----:B--2---:R-:W-:Y:S01]  /*1a00*/  @P1 FADD R11, R11, R36 ;  /* 0x000000240b0b1221 */ /* 0x004fe20000000000 */
[----:B------:R-:W-:Y:S01]  /*1a10*/  @P1 IMAD.WIDE R34, R47, 0x4, R14 ;  /* 0x000000042f221825 */ /* 0x000fe200078e020e */
[----:B------:R2:W-:Y:S04]  /*1a20*/  @P1 STG.E desc[UR4][R32.64], R39 ;  /* 0x0000002720001986 */ /* 0x0005e8000c101904 */
[----:B------:R-:W-:Y:S04]  /*1a30*/  @P1 STG.E desc[UR4][R32.64+0x4], R45 ;  /* 0x0000042d20001986 */ /* 0x000fe8000c101904 */
[----:B------:R3:W-:Y:S04]  /*1a40*/  @P1 STG.E desc[UR4][R32.64+0x8], R11 ;  /* 0x0000080b20001986 */ /* 0x0007e8000c101904 */
[----:B------:R4:W-:Y:S04]  /*1a50*/  @P1 STG.E desc[UR4][R12.64], R51 ;  /* 0x000000330c001986 */ /* 0x0009e8000c101904 */
[----:B------:R-:W5:Y:S04]  /*1a60*/  @P1 LDG.E R14, desc[UR4][R34.64+0x8] ;  /* 0x00000804220e1981 */ /* 0x000f68000c1e1900 */
[----:B------:R-:W5:Y:S04]  /*1a70*/  @P1 LDG.E R15, desc[UR4][R34.64+0x4] ;  /* 0x00000404220f1981 */ /* 0x000f68000c1e1900 */
[----:B------:R-:W5:Y:S04]  /*1a80*/  @P1 LDG.E R36, desc[UR4][R34.64] ;  /* 0x0000000422241981 */ /* 0x000f68000c1e1900 */
[----:B------:R-:W5:Y:S04]  /*1a90*/  @P1 LDG.E R47, desc[UR4][R32.64] ;  /* 0x00000004202f1981 */ /* 0x000f68000c1e1900 */
[----:B------:R-:W5:Y:S04]  /*1aa0*/  @P1 LDG.E R38, desc[UR4][R32.64+0x4] ;  /* 0x0000040420261981 */ /* 0x000f68000c1e1900 */
[----:B------:R-:W5:Y:S01]  /*1ab0*/  @P1 LDG.E R49, desc[UR4][R32.64+0x8] ;  /* 0x0000080420311981 */ /* 0x000f62000c1e1900 */
[----:B-1----:R-:W-:-:S05]  /*1ac0*/  @P1 IMAD R0, R0, R53, R53 ;  /* 0x0000003500001224 */ /* 0x002fca00078e0235 */
[----:B--2---:R-:W-:Y:S02]  /*1ad0*/  @P1 IADD3 R39, PT, PT, R0, R43, RZ ;  /* 0x0000002b00271210 */ /* 0x004fe40007ffe0ff */
[----:B---3--:R-:W-:-:S03]  /*1ae0*/  @P1 MOV R11, 0x3f800000 ;  /* 0x3f800000000b1802 */ /* 0x008fc60000000f00 */
[----:B----4-:R-:W-:Y:S01]  /*1af0*/  @P1 IMAD.WIDE.U32 R12, R39, 0x4, R28 ;  /* 0x00000004270c1825 */ /* 0x010fe200078e001c */
[----:B------:R-:W-:Y:S02]  /*1b00*/  @P1 IADD3 R40, PT, PT, R40, 0x1, RZ ;  /* 0x0000000128281810 */ /* 0x000fe40007ffe0ff */
[----:B------:R-:W-:Y:S02]  /*1b10*/  IADD3 R37, PT, PT, R37, 0x2, RZ ;  /* 0x0000000225257810 */ /* 0x000fe40007ffe0ff */
[----:B------:R-:W-:Y:S01]  /*1b20*/  @P1 IADD3 R40, PT, PT, R40, 0x1, RZ ;  /* 0x0000000128281810 */ /* 0x000fe20007ffe0ff */
[----:B-----5:R-:W-:Y:S01]  /*1b30*/  @P1 FADD R47, R36, R47 ;  /* 0x0000002f242f1221 */ /* 0x020fe20000000000 */
[----:B------:R-:W-:Y:S01]  /*1b40*/  @P1 FADD R15, R15, R38 ;  /* 0x000000260f0f1221 */ /* 0x000fe20000000000 */
[----:B------:R-:W-:-:S03]  /*1b50*/  @P1 FADD R49, R14, R49 ;  /* 0x000000310e311221 */ /* 0x000fc60000000000 */
[----:B------:R2:W-:Y:S04]  /*1b60*/  @P1 STG.E desc[UR4][R32.64], R47 ;  /* 0x0000002f20001986 */ /* 0x0005e8000c101904 */
[----:B------:R2:W-:Y:S04]  /*1b70*/  @P1 STG.E desc[UR4][R32.64+0x4], R15 ;  /* 0x0000040f20001986 */ /* 0x0005e8000c101904 */
[----:B------:R2:W-:Y:S04]  /*1b80*/  @P1 STG.E desc[UR4][R32.64+0x8], R49 ;  /* 0x0000083120001986 */ /* 0x0005e8000c101904 */
[----:B------:R2:W-:Y:S02]  /*1b90*/  @P1 STG.E desc[UR4][R12.64], R11 ;  /* 0x0000000b0c001986 */ /* 0x0005e4000c101904 */
.L_x_19:
[----:B------:R-:W-:Y:S05]  /*1ba0*/  @P0 BRA `(.L_x_18) ;  /* 0x0000002000880947 */ /* 0x000fea0003800000 */
[----:B------:R-:W3:Y:S01]  /*1bb0*/  LDCU.64 UR6, c[0x0][0x390] ;  /* 0x00007200ff0677ac */ /* 0x000ee20008000a00 */
[----:B------:R-:W4:Y:S01]  /*1bc0*/  LDG.E R34, desc[UR4][R32.64] ;  /* 0x0000000420227981 */ /* 0x000f22000c1e1900 */
[----:B------:R-:W1:Y:S03]  /*1bd0*/  LDCU UR8, c[0x0][0x388] ;  /* 0x00007100ff0877ac */ /* 0x000e660008000800 */
[----:B------:R-:W5:Y:S01]  /*1be0*/  LDG.E R36, desc[UR4][R32.64+0x8] ;  /* 0x0000080420247981 */ /* 0x000f62000c1e1900 */
[----:B---3--:R-:W-:-:S03]  /*1bf0*/  IMAD R0, R8, UR6, R37 ;  /* 0x0000000608007c24 */ /* 0x008fc6000f8e0225 */
[----:B------:R-:W3:Y:S01]  /*1c00*/  LDG.E R37, desc[UR4][R32.64+0x4] ;  /* 0x0000040420257981 */ /* 0x000ee2000c1e1900 */
[----:B-12---:R-:W-:-:S04]  /*1c10*/  IMAD R13, R0, UR8, RZ ;  /* 0x00000008000d7c24 */ /* 0x006fc8000f8e02ff */
[----:B------:R-:W-:-:S05]  /*1c20*/  IMAD.WIDE R12, R13, 0x4, R26 ;  /* 0x000000040d0c7825 */ /* 0x000fca00078e021a */
[----:B------:R-:W4:Y:S04]  /*1c30*/  LDG.E R15, desc[UR4][R12.64] ;  /* 0x000000040c0f7981 */ /* 0x000f28000c1e1900 */
[----:B------:R-:W5:Y:S04]  /*1c40*/  LDG.E R11, desc[UR4][R12.64+0x8] ;  /* 0x000008040c0b7981 */ /* 0x000f68000c1e1900 */
[----:B------:R-:W3:Y:S01]  /*1c50*/  LDG.E R14, desc[UR4][R12.64+0x4] ;  /* 0x000004040c0e7981 */ /* 0x000ee2000c1e1900 */
[----:B------:R-:W-:Y:S01]  /*1c60*/  HFMA2 R39, -RZ, RZ, 1.875, 0 ;  /* 0x3f800000ff277431 */ /* 0x000fe200000001ff */
[----:B------:R-:W-:Y:S01]  /*1c70*/  IADD3 R40, PT, PT, R40, 0x1, RZ ;  /* 0x0000000128287810 */ /* 0x000fe20007ffe0ff */
[----:B----4-:R-:W-:Y:S01]  /*1c80*/  FADD R35, R15, R34 ;  /* 0x000000220f237221 */ /* 0x010fe20000000000 */
[----:B------:R-:W-:-:S02]  /*1c90*/  IMAD R15, R0, UR7, R43 ;  /* 0x00000007000f7c24 */ /* 0x000fc4000f8e022b */
[----:B-----5:R-:W-:Y:S01]  /*1ca0*/  FADD R11, R11, R36 ;  /* 0x000000240b0b7221 */ /* 0x020fe20000000000 */
[----:B---3--:R-:W-:Y:S01]  /*1cb0*/  FADD R37, R14, R37 ;  /* 0x000000250e257221 */ /* 0x008fe20000000000 */
[----:B------:R-:W-:Y:S01]  /*1cc0*/  IMAD.WIDE.U32 R14, R15, 0x4, R28 ;  /* 0x000000040f0e7825 */ /* 0x000fe200078e001c */
[----:B------:R3:W-:Y:S04]  /*1cd0*/  STG.E desc[UR4][R32.64], R35 ;  /* 0x0000002320007986 */ /* 0x0007e8000c101904 */
[----:B------:R3:W-:Y:S04]  /*1ce0*/  STG.E desc[UR4][R32.64+0x4], R37 ;  /* 0x0000042520007986 */ /* 0x0007e8000c101904 */
[----:B------:R3:W-:Y:S04]  /*1cf0*/  STG.E desc[UR4][R32.64+0x8], R11 ;  /* 0x0000080b20007986 */ /* 0x0007e8000c101904 */
[----:B------:R3:W-:Y:S01]  /*1d00*/  STG.E desc[UR4][R14.64], R39 ;  /* 0x000000270e007986 */ /* 0x0007e2000c101904 */
[----:B------:R-:W-:Y:S05]  /*1d10*/  BRA `(.L_x_18) ;  /* 0x00000020002c7947 */ /* 0x000fea0003800000 */
.L_x_15:
[----:B------:R-:W1:Y:S01]  /*1d20*/  LDC.64 R34, c[0x0][0x3d0] ;  /* 0x0000f400ff227b82 */ /* 0x000e620000000a00 */
[----:B------:R-:W-:Y:S01]  /*1d30*/  ISETP.NE.AND P0, PT, R6, RZ, PT ;  /* 0x000000ff0600720c */ /* 0x000fe20003f05270 */
[----:B------:R-:W-:Y:S01]  /*1d40*/  HFMA2 R40, -RZ, RZ, 0, 0 ;  /* 0x00000000ff287431 */ /* 0x000fe200000001ff */
[----:B------:R-:W-:Y:S02]  /*1d50*/  LEA R11, R43, R43, 0x1 ;  /* 0x0000002b2b0b7211 */ /* 0x000fe400078e08ff */
[----:B------:R-:W-:-:S03]  /*1d60*/  MOV R13, RZ ;  /* 0x000000ff000d7202 */ /* 0x000fc60000000f00 */
[----:B-1----:R-:W-:-:S06]  /*1d70*/  IMAD.WIDE.U32 R34, R11, 0x4, R34 ;  /* 0x000000040b227825 */ /* 0x002fcc00078e0022 */
[----:B------:R-:W-:Y:S05]  /*1d80*/  @!P0 BRA `(.L_x_20) ;  /* 0x0000000400b08947 */ /* 0x000fea0003800000 */
[----:B------:R-:W-:Y:S01]  /*1d90*/  BSSY.RECONVERGENT B1, `(.L_x_21) ;  /* 0x000006a000017945 */ /* 0x000fe20003800200 */
[----:B------:R-:W-:Y:S02]  /*1da0*/  MOV R15, RZ ;  /* 0x000000ff000f7202 */ /* 0x000fe40000000f00 */
[----:B------:R-:W-:-:S07]  /*1db0*/  MOV R40, RZ ;  /* 0x000000ff00287202 */ /* 0x000fce0000000f00 */
.L_x_32:
[----:B------:R-:W1:Y:S01]  /*1dc0*/  LDCU UR6, c[0x0][0x390] ;  /* 0x00007200ff0677ac */ /* 0x000e620008000800 */
[----:B0-----:R-:W2:Y:S01]  /*1dd0*/  LDG.E R13, desc[UR4][R34.64+0x4] ;  /* 0x00000404220d7981 */ /* 0x001ea2000c1e1900 */
[----:B------:R-:W3:Y:S03]  /*1de0*/  LDCU UR7, c[0x0][0x388] ;  /* 0x00007100ff0777ac */ /* 0x000ee60008000800 */
[----:B------:R-:W4:Y:S04]  /*1df0*/  LDG.E R12, desc[UR4][R34.64] ;  /* 0x00000004220c7981 */ /* 0x000f28000c1e1900 */
[----:B------:R-:W5:Y:S01]  /*1e00*/  LDG.E R11, desc[UR4][R34.64+0x8] ;  /* 0x00000804220b7981 */ /* 0x000f62000c1e1900 */
[----:B-1----:R-:W-:-:S04]  /*1e10*/  IMAD R14, R8, UR6, R15 ;  /* 0x00000006080e7c24 */ /* 0x002fc8000f8e020f */
[----:B---3--:R-:W-:-:S04]  /*1e20*/  IMAD R37, R14, UR7, RZ ;  /* 0x000000070e257c24 */ /* 0x008fc8000f8e02ff */
[----:B------:R-:W-:-:S05]  /*1e30*/  IMAD.WIDE R36, R37, 0x4, R26 ;  /* 0x0000000425247825 */ /* 0x000fca00078e021a */
[----:B------:R-:W2:Y:S04]  /*1e40*/  LDG.E R45, desc[UR4][R36.64+0x4] ;  /* 0x00000404242d7981 */ /* 0x000ea8000c1e1900 */
[----:B------:R-:W4:Y:S04]  /*1e50*/  LDG.E R47, desc[UR4][R36.64] ;  /* 0x00000004242f7981 */ /* 0x000f28000c1e1900 */
[----:B------:R-:W5:Y:S01]  /*1e60*/  LDG.E R44, desc[UR4][R36.64+0x8] ;  /* 0x00000804242c7981 */ /* 0x000f62000c1e1900 */
[----:B------:R-:W-:Y:S01]  /*1e70*/  IADD3 R15, PT, PT, R15, 0x2, RZ ;  /* 0x000000020f0f7810 */ /* 0x000fe20007ffe0ff */
[----:B------:R-:W-:Y:S03]  /*1e80*/  BSSY.RECONVERGENT B2, `(.L_x_22) ;  /* 0x0000014000027945 */ /* 0x000fe60003800200 */
[----:B------:R-:W-:Y:S01]  /*1e90*/  ISETP.NE.AND P0, PT, R15, R3, PT ;  /* 0x000000030f00720c */ /* 0x000fe20003f05270 */
[C---:B--2---:R-:W-:Y:S01]  /*1ea0*/  FFMA R38, -R42.reuse, R13, R45 ;  /* 0x0000000d2a267223 */ /* 0x044fe2000000012d */
[----:B----4-:R-:W-:-:S03]  /*1eb0*/  FFMA R0, -R42, R12, R47 ;  /* 0x0000000c2a007223 */ /* 0x010fc6000000012f */
[----:B------:R-:W-:Y:S01]  /*1ec0*/  FMUL R39, R38, R38 ;  /* 0x0000002626277220 */ /* 0x000fe20000400000 */
[----:B-----5:R-:W-:-:S03]  /*1ed0*/  FFMA R38, -R42, R11, R44 ;  /* 0x0000000b2a267223 */ /* 0x020fc6000000012c */
[----:B------:R-:W-:-:S04]  /*1ee0*/  FFMA R39, R0, R0, R39 ;  /* 0x0000000000277223 */ /* 0x000fc80000000027 */
[----:B------:R-:W-:-:S05]  /*1ef0*/  FFMA R39, R38, R38, R39 ;  /* 0x0000002626277223 */ /* 0x000fca0000000027 */
[----:B------:R-:W-:Y:S01]  /*1f00*/  IADD3 R0, PT, PT, R39, -0xd000000, RZ ;  /* 0xf300000027007810 */ /* 0x000fe20007ffe0ff */
[----:B------:R1:W2:Y:S03]  /*1f10*/  MUFU.RSQ R38, R39 ;  /* 0x0000002700267308 */ /* 0x0002a60000001400 */
[----:B------:R-:W-:-:S13]  /*1f20*/  ISETP.GT.U32.AND P1, PT, R0, 0x727fffff, PT ;  /* 0x727fffff0000780c */ /* 0x000fda0003f24070 */
[----:B-1----:R-:W-:Y:S05]  /*1f30*/  @!P1 BRA `(.L_x_23) ;  /* 0x0000000000109947 */ /* 0x002fea0003800000 */
[----:B------:R-:W-:Y:S02]  /*1f40*/  MOV R0, R39 ;  /* 0x0000002700007202 */ /* 0x000fe40000000f00 */
[----:B--2---:R-:W-:-:S07]  /*1f50*/  MOV R38, 0x1f70 ;  /* 0x00001f7000267802 */ /* 0x004fce0000000f00 */
[----:B0-----:R-:W-:Y:S05]  /*1f60*/  CALL.REL.NOINC `($__internal_0_$__cuda_sm20_sqrt_rn_f32_slowpath) ;  /* 0x0000004400147944 */ /* 0x001fea0003c00000 */
[----:B------:R-:W-:Y:S05]  /*1f70*/  BRA `(.L_x_24) ;  /* 0x0000000000107947 */ /* 0x000fea0003800000 */
.L_x_23:
[----:B--2---:R-:W-:Y:S01]  /*1f80*/  FMUL.FTZ R0, R39, R38 ;  /* 0x0000002627007220 */ /* 0x004fe20000410000 */
[----:B------:R-:W-:-:S03]  /*1f90*/  FMUL.FTZ R38, R38, 0.5 ;  /* 0x3f00000026267820 */ /* 0x000fc60000410000 */
[----:B------:R-:W-:-:S04]  /*1fa0*/  FFMA R39, -R0, R0, R39 ;  /* 0x0000000000277223 */ /* 0x000fc80000000127 */
[----:B------:R-:W-:-:S07]  /*1fb0*/  FFMA R0, R39, R38, R0 ;  /* 0x0000002627007223 */ /* 0x000fce0000000000 */
.L_x_24:
[----:B0-----:R-:W-:Y:S05]  /*1fc0*/  BSYNC.RECONVERGENT B2 ;  /* 0x0000000000027941 */ /* 0x001fea0003800200 */
.L_x_22:
[----:B------:R-:W0:Y:S01]  /*1fd0*/  LDC R39, c[0x0][0x388] ;  /* 0x0000e200ff277b82 */ /* 0x000e220000000800 */
[----:B------:R-:W-:Y:S01]  /*1fe0*/  FMNMX R0, R0, 9.999999682655225389e-21, !PT ;  /* 0x1e3ce50800007809 */ /* 0x000fe20007800000 */
[----:B------:R-:W-:Y:S03]  /*1ff0*/  BSSY.RECONVERGENT B2, `(.L_x_25) ;  /* 0x0000016000027945 */ /* 0x000fe60003800200 */
[----:B------:R-:W-:Y:S01]  /*2000*/  FSETP.GEU.AND P1, PT, R0, R41, PT ;  /* 0x000000290000720b */ /* 0x000fe20003f2e000 */
[----:B0-----:R-:W-:-:S12]  /*2010*/  IMAD.WIDE R38, R39, 0x4, R36 ;  /* 0x0000000427267825 */ /* 0x001fd800078e0224 */
[----:B------:R-:W-:Y:S05]  /*2020*/  @P1 BRA `(.L_x_26) ;  /* 0x0000000000481947 */ /* 0x000fea0003800000 */
[----:B------:R-:W2:Y:S01]  /*2030*/  LDG.E R0, desc[UR4][R32.64] ;  /* 0x0000000420007981 */ /* 0x000ea2000c1e1900 */
[----:B------:R-:W0:Y:S03]  /*2040*/  LDCU UR6, c[0x0][0x394] ;  /* 0x00007280ff0677ac */ /* 0x000e260008000800 */
[----:B------:R-:W3:Y:S04]  /*2050*/  LDG.E R12, desc[UR4][R32.64+0x4] ;  /* 0x00000404200c7981 */ /* 0x000ee8000c1e1900 */
[----:B------:R-:W4:Y:S01]  /*2060*/  LDG.E R11, desc[UR4][R32.64+0x8] ;  /* 0x00000804200b7981 */ /* 0x000f22000c1e1900 */
[----:B------:R-:W-:Y:S02]  /*2070*/  HFMA2 R51, -RZ, RZ, 1.875, 0 ;  /* 0x3f800000ff337431 */ /* 0x000fe400000001ff */
[----:B0-----:R-:W-:-:S04]  /*2080*/  IMAD R37, R14, UR6, R43 ;  /* 0x000000060e257c24 */ /* 0x001fc8000f8e022b */
[----:B------:R-:W-:-:S04]  /*2090*/  IMAD.WIDE.U32 R36, R37, 0x4, R28 ;  /* 0x0000000425247825 */ /* 0x000fc800078e001c */
[----:B--2---:R-:W-:Y:S01]  /*20a0*/  FADD R47, R47, R0 ;  /* 0x000000002f2f7221 */ /* 0x004fe20000000000 */
[----:B---3--:R-:W-:-:S04]  /*20b0*/  FADD R45, R45, R12 ;  /* 0x0000000c2d2d7221 */ /* 0x008fc80000000000 */
[----:B------:R0:W-:Y:S01]  /*20c0*/  STG.E desc[UR4][R32.64], R47 ;  /* 0x0000002f20007986 */ /* 0x0001e2000c101904 */
[----:B----4-:R-:W-:-:S03]  /*20d0*/  FADD R49, R44, R11 ;  /* 0x0000000b2c317221 */ /* 0x010fc60000000000 */
[----:B------:R0:W-:Y:S04]  /*20e0*/  STG.E desc[UR4][R32.64+0x4], R45 ;  /* 0x0000042d20007986 */ /* 0x0001e8000c101904 */
[----:B------:R0:W-:Y:S04]  /*20f0*/  STG.E desc[UR4][R32.64+0x8], R49 ;  /* 0x0000083120007986 */ /* 0x0001e8000c101904 */
[----:B------:R0:W-:Y:S04]  /*2100*/  STG.E desc[UR4][R36.64], R51 ;  /* 0x0000003324007986 */ /* 0x0001e8000c101904 */
[----:B------:R0:W5:Y:S04]  /*2110*/  LDG.E R12, desc[UR4][R34.64] ;  /* 0x00000004220c7981 */ /* 0x000168000c1e1900 */
[----:B------:R0:W5:Y:S04]  /*2120*/  LDG.E R13, desc[UR4][R34.64+0x4] ;  /* 0x00000404220d7981 */ /* 0x000168000c1e1900 */
[----:B------:R0:W5:Y:S01]  /*2130*/  LDG.E R11, desc[UR4][R34.64+0x8] ;  /* 0x00000804220b7981 */ /* 0x000162000c1e1900 */
[----:B------:R-:W-:-:S07]  /*2140*/  IADD3 R40, PT, PT, R40, 0x1, RZ ;  /* 0x0000000128287810 */ /* 0x000fce0007ffe0ff */
.L_x_26:
[----:B------:R-:W-:Y:S05]  /*2150*/  BSYNC.RECONVERGENT B2 ;  /* 0x0000000000027941 */ /* 0x000fea0003800200 */
.L_x_25:
[----:B0-----:R-:W2:Y:S04]  /*2160*/  LDG.E R37, desc[UR4][R38.64+0x4] ;  /* 0x0000040426257981 */ /* 0x001ea8000c1e1900 */
[----:B------:R-:W3:Y:S04]  /*2170*/  LDG.E R45, desc[UR4][R38.64] ;  /* 0x00000004262d7981 */ /* 0x000ee8000c1e1900 */
[----:B------:R-:W4:Y:S01]  /*2180*/  LDG.E R36, desc[UR4][R38.64+0x8] ;  /* 0x0000080426247981 */ /* 0x000f22000c1e1900 */
[----:B------:R-:W-:Y:S01]  /*2190*/  BSSY.RECONVERGENT B2, `(.L_x_27) ;  /* 0x0000013000027945 */ /* 0x000fe20003800200 */
[C---:B--2--5:R-:W-:Y:S01]  /*21a0*/  FFMA R13, -R42.reuse, R13, R37 ;  /* 0x0000000d2a0d7223 */ /* 0x064fe20000000125 */
[----:B---3--:R-:W-:-:S03]  /*21b0*/  FFMA R12, -R42, R12, R45 ;  /* 0x0000000c2a0c7223 */ /* 0x008fc6000000012d */
[----:B------:R-:W-:Y:S01]  /*21c0*/  FMUL R13, R13, R13 ;  /* 0x0000000d0d0d7220 */ /* 0x000fe20000400000 */
[----:B----4-:R-:W-:-:S03]  /*21d0*/  FFMA R0, -R42, R11, R36 ;  /* 0x0000000b2a007223 */ /* 0x010fc60000000124 */
[----:B------:R-:W-:-:S04]  /*21e0*/  FFMA R13, R12, R12, R13 ;  /* 0x0000000c0c0d7223 */ /* 0x000fc8000000000d */
[----:B------:R-:W-:-:S04]  /*21f0*/  FFMA R13, R0, R0, R13 ;  /* 0x00000000000d7223 */ /* 0x000fc8000000000d */
[----:B------:R0:W1:Y:S01]  /*2200*/  MUFU.RSQ R12, R13 ;  /* 0x0000000d000c7308 */ /* 0x0000620000001400 */
[----:B------:R-:W-:-:S04]  /*2210*/  IADD3 R0, PT, PT, R13, -0xd000000, RZ ;  /* 0xf30000000d007810 */ /* 0x000fc80007ffe0ff */
[----:B------:R-:W-:-:S13]  /*2220*/  ISETP.GT.U32.AND P1, PT, R0, 0x727fffff, PT ;  /* 0x727fffff0000780c */ /* 0x000fda0003f24070 */
[----:B01----:R-:W-:Y:S05]  /*2230*/  @!P1 BRA `(.L_x_28) ;  /* 0x0000000000109947 */ /* 0x003fea0003800000 */
[----:B------:R-:W-:Y:S02]  /*2240*/  MOV R0, R13 ;  /* 0x0000000d00007202 */ /* 0x000fe40000000f00 */
[----:B------:R-:W-:-:S07]  /*2250*/  MOV R38, 0x2270 ;  /* 0x0000227000267802 */ /* 0x000fce0000000f00 */
[----:B------:R-:W-:Y:S05]  /*2260*/  CALL.REL.NOINC `($__internal_0_$__cuda_sm20_sqrt_rn_f32_slowpath) ;  /* 0x0000004000547944 */ /* 0x000fea0003c00000 */
[----:B------:R-:W-:Y:S05]  /*2270*/  BRA `(.L_x_29) ;  /* 0x0000000000107947 */ /* 0x000fea0003800000 */
.L_x_28:
[----:B------:R-:W-:Y:S01]  /*2280*/  FMUL.FTZ R0, R13, R12 ;  /* 0x0000000c0d007220 */ /* 0x000fe20000410000 */
[----:B------:R-:W-:-:S03]  /*2290*/  FMUL.FTZ R12, R12, 0.5 ;  /* 0x3f0000000c0c7820 */ /* 0x000fc60000410000 */
[----:B------:R-:W-:-:S04]  /*22a0*/  FFMA R11, -R0, R0, R13 ;  /* 0x00000000000b7223 */ /* 0x000fc8000000010d */
[----:B------:R-:W-:-:S07]  /*22b0*/  FFMA R0, R11, R12, R0 ;  /* 0x0000000c0b007223 */ /* 0x000fce0000000000 */
.L_x_29:
[----:B------:R-:W-:Y:S05]  /*22c0*/  BSYNC.RECONVERGENT B2 ;  /* 0x0000000000027941 */ /* 0x000fea0003800200 */
.L_x_27:
[----:B------:R-:W-:Y:S01]  /*22d0*/  FMNMX R0, R0, 9.999999682655225389e-21, !PT ;  /* 0x1e3ce50800007809 */ /* 0x000fe20007800000 */
[----:B------:R-:W-:Y:S03]  /*22e0*/  BSSY.RECONVERGENT B2, `(.L_x_30) ;  /* 0x0000013000027945 */ /* 0x000fe60003800200 */
[----:B------:R-:W-:-:S13]  /*22f0*/  FSETP.GEU.AND P1, PT, R0, R41, PT ;  /* 0x000000290000720b */ /* 0x000fda0003f2e000 */
[----:B------:R-:W-:Y:S05]  /*2300*/  @P1 BRA `(.L_x_31) ;  /* 0x0000000000401947 */ /* 0x000fea0003800000 */
[----:B------:R-:W2:Y:S01]  /*2310*/  LDG.E R0, desc[UR4][R32.64] ;  /* 0x0000000420007981 */ /* 0x000ea2000c1e1900 */
[----:B------:R-:W0:Y:S03]  /*2320*/  LDC R13, c[0x0][0x394] ;  /* 0x0000e500ff0d7b82 */ /* 0x000e260000000800 */
[----:B------:R-:W3:Y:S04]  /*2330*/  LDG.E R12, desc[UR4][R32.64+0x4] ;  /* 0x00000404200c7981 */ /* 0x000ee8000c1e1900 */
[----:B------:R-:W4:Y:S01]  /*2340*/  LDG.E R11, desc[UR4][R32.64+0x8] ;  /* 0x00000804200b7981 */ /* 0x000f22000c1e1900 */
[----:B------:R-:W-:Y:S01]  /*2350*/  HFMA2 R39, -RZ, RZ, 1.875, 0 ;  /* 0x3f800000ff277431 */ /* 0x000fe200000001ff */
[----:B------:R-:W-:Y:S01]  /*2360*/  IADD3 R40, PT, PT, R40, 0x1, RZ ;  /* 0x0000000128287810 */ /* 0x000fe20007ffe0ff */
[----:B0-----:R-:W-:-:S05]  /*2370*/  IMAD R14, R14, R13, R13 ;  /* 0x0000000d0e0e7224 */ /* 0x001fca00078e020d */
[----:B------:R-:W-:Y:S01]  /*2380*/  IADD3 R13, PT, PT, R14, R43, RZ ;  /* 0x0000002b0e0d7210 */ /* 0x000fe20007ffe0ff */
[----:B--2---:R-:W-:Y:S01]  /*2390*/  FADD R45, R45, R0 ;  /* 0x000000002d2d7221 */ /* 0x004fe20000000000 */
[----:B---3--:R-:W-:-:S03]  /*23a0*/  FADD R37, R37, R12 ;  /* 0x0000000c25257221 */ /* 0x008fc60000000000 */
[----:B------:R-:W-:Y:S01]  /*23b0*/  IMAD.WIDE.U32 R12, R13, 0x4, R28 ;  /* 0x000000040d0c7825 */ /* 0x000fe200078e001c */
[----:B------:R0:W-:Y:S03]  /*23c0*/  STG.E desc[UR4][R32.64], R45 ;  /* 0x0000002d20007986 */ /* 0x0001e6000c101904 */
[----:B----4-:R-:W-:Y:S01]  /*23d0*/  FADD R11, R36, R11 ;  /* 0x0000000b240b7221 */ /* 0x010fe20000000000 */
[----:B------:R0:W-:Y:S04]  /*23e0*/  STG.E desc[UR4][R32.64+0x4], R37 ;  /* 0x0000042520007986 */ /* 0x0001e8000c101904 */
[----:B------:R0:W-:Y:S04]  /*23f0*/  STG.E desc[UR4][R32.64+0x8], R11 ;  /* 0x0000080b20007986 */ /* 0x0001e8000c101904 */
[----:B------:R0:W-:Y:S02]  /*2400*/  STG.E desc[UR4][R12.64], R39 ;  /* 0x000000270c007986 */ /* 0x0001e4000c101904 */
.L_x_31:
[----:B------:R-:W-:Y:S05]  /*2410*/  BSYNC.RECONVERGENT B2 ;  /* 0x0000000000027941 */ /* 0x000fea0003800200 */
.L_x_30:
[----:B------:R-:W-:Y:S05]  /*2420*/  @P0 BRA `(.L_x_32) ;  /* 0xfffffff800640947 */ /* 0x000fea000383ffff */
[----:B------:R-:W-:Y:S05]  /*2430*/  BSYNC.RECONVERGENT B1 ;  /* 0x0000000000017941 */ /* 0x000fea0003800200 */
.L_x_21:
[----:B0-----:R-:W-:-:S07]  /*2440*/  MOV R13, R3 ;  /* 0x00000003000d7202 */ /* 0x001fce0000000f00 */
.L_x_20:
[----:B------:R-:W-:-:S13]  /*2450*/  ISETP.NE.AND P0, PT, R4, RZ, PT ;  /* 0x000000ff0400720c */ /* 0x000fda0003f05270 */
[----:B------:R-:W-:Y:S05]  /*2460*/  @!P0 BRA `(.L_x_18) ;  /* 0x0000001800588947 */ /* 0x000fea0003800000 */
[----:B------:R-:W1:Y:S01]  /*2470*/  LDCU UR6, c[0x0][0x390] ;  /* 0x00007200ff0677ac */ /* 0x000e620008000800 */
[----:B------:R-:W2:Y:S01]  /*2480*/  LDG.E R36, desc[UR4][R34.64+0x4] ;  /* 0x0000040422247981 */ /* 0x000ea2000c1e1900 */
        /* <DEDUP_REMOVED lines=9> */
[----:B------:R-:W-:Y:S01]  /*2520*/  BSSY.RECONVERGENT B1, `(.L_x_33) ;  /* 0x0000013000017945 */ /* 0x000fe20003800200 */
        /* <DEDUP_REMOVED lines=11> */
[----:B------:R-:W-:-:S07]  /*25e0*/  MOV R38, 0x2600 ;  /* 0x0000260000267802 */ /* 0x000fce0000000f00 */
[----:B0-2---:R-:W-:Y:S05]  /*25f0*/  CALL.REL.NOINC `($__internal_0_$__cuda_sm20_sqrt_rn_f32_slowpath) ;  /* 0x0000003c00707944 */ /* 0x005fea0003c00000 */
[----:B------:R-:W-:Y:S05]  /*2600*/  BRA `(.L_x_35) ;  /* 0x0000000000107947 */ /* 0x000fea0003800000 */
.L_x_34:
[----:B--2---:R-:W-:Y:S01]  /*2610*/  FMUL.FTZ R0, R39, R36 ;  /* 0x0000002427007220 */ /* 0x004fe20000410000 */
[----:B------:R-:W-:-:S03]  /*2620*/  FMUL.FTZ R12, R36, 0.5 ;  /* 0x3f000000240c7820 */ /* 0x000fc60000410000 */
[----:B------:R-:W-:-:S04]  /*2630*/  FFMA R13, -R0, R0, R39 ;  /* 0x00000000000d7223 */ /* 0x000fc80000000127 */
[----:B------:R-:W-:-:S07]  /*2640*/  FFMA R0, R13, R12, R0 ;  /* 0x0000000c0d007223 */ /* 0x000fce0000000000 */
.L_x_35:
[----:B0-----:R-:W-:Y:S05]  /*2650*/  BSYNC.RECONVERGENT B1 ;  /* 0x0000000000017941 */ /* 0x001fea0003800200 */
.L_x_33:
[----:B------:R-:W-:-:S04]  /*2660*/  FMNMX R0, R0, 9.999999682655225389e-21, !PT ;  /* 0x1e3ce50800007809 */ /* 0x000fc80007800000 */
[----:B------:R-:W-:-:S13]  /*2670*/  FSETP.GEU.AND P0, PT, R0, R41, PT ;  /* 0x000000290000720b */ /* 0x000fda0003f0e000 */
[----:B------:R-:W-:Y:S05]  /*2680*/  @P0 BRA `(.L_x_18) ;  /* 0x0000001400d00947 */ /* 0x000fea0003800000 */
[----:B------:R-:W2:Y:S01]  /*2690*/  LDG.E R0, desc[UR4][R32.64] ;  /* 0x0000000420007981 */ /* 0x000ea2000c1e1900 */
[----:B------:R-:W0:Y:S03]  /*26a0*/  LDCU UR6, c[0x0][0x394] ;  /* 0x00007280ff0677ac */ /* 0x000e260008000800 */
[----:B------:R-:W3:Y:S04]  /*26b0*/  LDG.E R12, desc[UR4][R32.64+0x4] ;  /* 0x00000404200c7981 */ /* 0x000ee8000c1e1900 */
[----:B------:R-:W4:Y:S01]  /*26c0*/  LDG.E R34, desc[UR4][R32.64+0x8] ;  /* 0x0000080420227981 */ /* 0x000f22000c1e1900 */
[----:B------:R-:W-:Y:S01]  /*26d0*/  HFMA2 R35, -RZ, RZ, 1.875, 0 ;  /* 0x3f800000ff237431 */ /* 0x000fe200000001ff */
[----:B------:R-:W-:Y:S01]  /*26e0*/  IADD3 R40, PT, PT, R40, 0x1, RZ ;  /* 0x0000000128287810 */ /* 0x000fe20007ffe0ff */
[----:B0-----:R-:W-:-:S02]  /*26f0*/  IMAD R13, R14, UR6, R43 ;  /* 0x000000060e0d7c24 */ /* 0x001fc4000f8e022b */
[----:B--2---:R-:W-:Y:S01]  /*2700*/  FADD R15, R15, R0 ;  /* 0x000000000f0f7221 */ /* 0x004fe20000000000 */
[----:B---3--:R-:W-:Y:S01]  /*2710*/  FADD R11, R11, R12 ;  /* 0x0000000c0b0b7221 */ /* 0x008fe20000000000 */
[----:B------:R-:W-:-:S03]  /*2720*/  IMAD.WIDE.U32 R12, R13, 0x4, R28 ;  /* 0x000000040d0c7825 */ /* 0x000fc600078e001c */
[----:B------:R0:W-:Y:S01]  /*2730*/  STG.E desc[UR4][R32.64], R15 ;  /* 0x0000000f20007986 */ /* 0x0001e2000c101904 */
[----:B----4-:R-:W-:-:S03]  /*2740*/  FADD R37, R37, R34 ;  /* 0x0000002225257221 */ /* 0x010fc60000000000 */
[----:B------:R0:W-:Y:S04]  /*2750*/  STG.E desc[UR4][R32.64+0x4], R11 ;  /* 0x0000040b20007986 */ /* 0x0001e8000c101904 */
[----:B------:R0:W-:Y:S04]  /*2760*/  STG.E desc[UR4][R32.64+0x8], R37 ;  /* 0x0000082520007986 */ /* 0x0001e8000c101904 */
[----:B------:R0:W-:Y:S01]  /*2770*/  STG.E desc[UR4][R12.64], R35 ;  /* 0x000000230c007986 */ /* 0x0001e2000c101904 */
[----:B------:R-:W-:Y:S05]  /*2780*/  BRA `(.L_x_18) ;  /* 0x0000001400907947 */ /* 0x000fea0003800000 */
.L_x_14:
[----:B------:R-:W1:Y:S01]  /*2790*/  LDCU UR6, c[0x0][0x390] ;  /* 0x00007200ff0677ac */ /* 0x000e620008000800 */
[----:B------:R-:W2:Y:S01]  /*27a0*/  LDC.64 R44, c[0x0][0x3d0] ;  /* 0x0000f400ff2c7b82 */ /* 0x000ea20000000a00 */
[----:B------:R-:W-:Y:S01]  /*27b0*/  SHF.L.U32 R13, R43, 0x1, RZ ;  /* 0x000000012b0d7819 */ /* 0x000fe200000006ff */
[----:B------:R-:W-:Y:S01]  /*27c0*/  HFMA2 R40, -RZ, RZ, 0, 0 ;  /* 0x00000000ff287431 */ /* 0x000fe200000001ff */
[----:B------:R-:W-:Y:S01]  /*27d0*/  MOV R15, RZ ;  /* 0x000000ff000f7202 */ /* 0x000fe20000000f00 */
[----:B-1----:R-:W-:Y:S02]  /*27e0*/  UISETP.GE.U32.AND UP0, UPT, UR6, 0x4, UPT ;  /* 0x000000040600788c */ /* 0x002fe4000bf06070 */
[----:B--2---:R-:W-:-:S07]  /*27f0*/  IMAD.WIDE.U32 R44, R13, 0x4, R44 ;  /* 0x000000040d2c7825 */ /* 0x004fce00078e002c */
[----:B------:R-:W-:Y:S05]  /*2800*/  BRA.U !UP0, `(.L_x_36) ;  /* 0x0000000d080c7547 */ /* 0x000fea000b800000 */
[----:B------:R-:W-:Y:S02]  /*2810*/  MOV R15, RZ ;  /* 0x000000ff000f7202 */ /* 0x000fe40000000f00 */
[----:B------:R-:W-:-:S07]  /*2820*/  MOV R40, RZ ;  /* 0x000000ff00287202 */ /* 0x000fce0000000f00 */
.L_x_51:
[----:B------:R-:W1:Y:S01]  /*2830*/  LDCU UR6, c[0x0][0x390] ;  /* 0x00007200ff0677ac */ /* 0x000e620008000800 */
[----:B------:R-:W2:Y:S01]  /*2840*/  LDG.E R34, desc[UR4][R44.64+0x4] ;  /* 0x000004042c227981 */ /* 0x000ea2000c1e1900 */
[----:B------:R-:W3:Y:S03]  /*2850*/  LDCU UR7, c[0x0][0x388] ;  /* 0x00007100ff0777ac */ /* 0x000ee60008000800 */
[----:B------:R-:W4:Y:S01]  /*2860*/  LDG.E R0, desc[UR4][R44.64] ;  /* 0x000000042c007981 */ /* 0x000f22000c1e1900 */
[----:B-1----:R-:W-:-:S04]  /*2870*/  IMAD R14, R8, UR6, R15 ;  /* 0x00000006080e7c24 */ /* 0x002fc8000f8e020f */
[----:B0--3--:R-:W-:-:S04]  /*2880*/  IMAD R37, R14, UR7, RZ ;  /* 0x000000070e257c24 */ /* 0x009fc8000f8e02ff */
[----:B------:R-:W-:-:S05]  /*2890*/  IMAD.WIDE R36, R37, 0x4, R26 ;  /* 0x0000000425247825 */ /* 0x000fca00078e021a */
[----:B------:R-:W2:Y:S04]  /*28a0*/  LDG.E R13, desc[UR4][R36.64+0x4] ;  /* 0x00000404240d7981 */ /* 0x000ea8000c1e1900 */
[----:B------:R-:W4:Y:S01]  /*28b0*/  LDG.E R35, desc[UR4][R36.64] ;  /* 0x0000000424237981 */ /* 0x000f22000c1e1900 */
[----:B------:R-:W1:Y:S01]  /*28c0*/  LDC.64 R38, c[0x0][0x400] ;  /* 0x00010000ff267b82 */ /* 0x000e620000000a00 */
[----:B------:R-:W-:Y:S02]  /*28d0*/  HFMA2 R49, -RZ, RZ, 2.625, 0 ;  /* 0x41400000ff317431 */ /* 0x000fe400000001ff */
[----:B-----5:R3:W5:Y:S01]  /*28e0*/  LDG.E R12, desc[UR4][R36.64+0x8] ;  /* 0x00000804240c7981 */ /* 0x020762000c1e1900 */
[----:B------:R-:W-:Y:S01]  /*28f0*/  IADD3 R15, PT, PT, R15, 0x4, RZ ;  /* 0x000000040f0f7810 */ /* 0x000fe20007ffe0ff */
[----:B------:R-:W-:Y:S02]  /*2900*/  BSSY.RECONVERGENT B1, `(.L_x_37) ;  /* 0x0000013000017945 */ /* 0x000fe40003800200 */
[----:B-1----:R3:W-:Y:S01]  /*2910*/  STG.E desc[UR4][R38.64+0x34], R49 ;  /* 0x0000343126007986 */ /* 0x0027e2000c101904 */
[----:B------:R-:W-:Y:S01]  /*2920*/  ISETP.NE.AND P0, PT, R15, R2, PT ;  /* 0x000000020f00720c */ /* 0x000fe20003f05270 */
[C---:B--2---:R-:W-:Y:S01]  /*2930*/  FFMA R34, -R42.reuse, R34, R13 ;  /* 0x000000222a227223 */ /* 0x044fe2000000010d */
[----:B----4-:R-:W-:-:S03]  /*2940*/  FFMA R0, -R42, R0, R35 ;  /* 0x000000002a007223 */ /* 0x010fc60000000123 */
[----:B------:R-:W-:-:S04]  /*2950*/  FMUL R47, R34, R34 ;  /* 0x00000022222f7220 */ /* 0x000fc80000400000 */
[----:B------:R-:W-:-:S05]  /*2960*/  FFMA R47, R0, R0, R47 ;  /* 0x00000000002f7223 */ /* 0x000fca000000002f */
[----:B------:R-:W-:Y:S01]  /*2970*/  IADD3 R0, PT, PT, R47, -0xd000000, RZ ;  /* 0xf30000002f007810 */ /* 0x000fe20007ffe0ff */
[----:B------:R3:W1:Y:S03]  /*2980*/  MUFU.RSQ R34, R47 ;  /* 0x0000002f00227308 */ /* 0x0006660000001400 */
[----:B------:R-:W-:-:S13]  /*2990*/  ISETP.GT.U32.AND P1, PT, R0, 0x727fffff, PT ;  /* 0x727fffff0000780c */ /* 0x000fda0003f24070 */
[----:B---3--:R-:W-:Y:S05]  /*29a0*/  @!P1 BRA `(.L_x_38) ;  /* 0x0000000000109947 */ /* 0x008fea0003800000 */
[----:B------:R-:W-:Y:S02]  /*29b0*/  MOV R0, R47 ;  /* 0x0000002f00007202 */ /* 0x000fe40000000f00 */
[----:B------:R-:W-:-:S07]  /*29c0*/  MOV R38, 0x29e0 ;  /* 0x000029e000267802 */ /* 0x000fce0000000f00 */
[----:B01---5:R-:W-:Y:S05]  /*29d0*/  CALL.REL.NOINC `($__internal_0_$__cuda_sm20_sqrt_rn_f32_slowpath) ;  /* 0x0000003800787944 */ /* 0x023fea0003c00000 */
[----:B------:R-:W-:Y:S05]  /*29e0*/  BRA `(.L_x_39) ;  /* 0x0000000000107947 */ /* 0x000fea0003800000 */
.L_x_38:
[----:B-1----:R-:W-:Y:S01]  /*29f0*/  FMUL.FTZ R0, R47, R34 ;  /* 0x000000222f007220 */ /* 0x002fe20000410000 */
[----:B------:R-:W-:-:S03]  /*2a00*/  FMUL.FTZ R34, R34, 0.5 ;  /* 0x3f00000022227820 */ /* 0x000fc60000410000 */
[----:B------:R-:W-:-:S04]  /*2a10*/  FFMA R39, -R0, R0, R47 ;  /* 0x0000000000277223 */ /* 0x000fc8000000012f */
[----:B------:R-:W-:-:S07]  /*2a20*/  FFMA R0, R39, R34, R0 ;  /* 0x0000002227007223 */ /* 0x000fce0000000000 */
.L_x_39:
[----:B0-----:R-:W-:Y:S05]  /*2a30*/  BSYNC.RECONVERGENT B1 ;  /* 0x0000000000017941 */ /* 0x001fea0003800200 */
.L_x_37:
[----:B------:R-:W-:Y:S01]  /*2a40*/  FMNMX R0, R0, 9.999999682655225389e-21, !PT ;  /* 0x1e3ce50800007809 */ /* 0x000fe20007800000 */
[----:B------:R-:W0:Y:S03]  /*2a50*/  LDC R38, c[0x0][0x388] ;  /* 0x0000e200ff267b82 */ /* 0x000e260000000800 */
[----:B------:R-:W-:-:S13]  /*2a60*/  FSETP.GEU.AND P1, PT, R0, R41, PT ;  /* 0x000000290000720b */ /* 0x000fda0003f2e000 */
[----:B------:R-:W2:Y:S01]  /*2a70*/  @!P1 LDG.E R0, desc[UR4][R32.64] ;  /* 0x0000000420009981 */ /* 0x000ea2000c1e1900 */
[----:B------:R-:W1:Y:S03]  /*2a80*/  @!P1 LDC R47, c[0x0][0x394] ;  /* 0x0000e500ff2f9b82 */ /* 0x000e660000000800 */
[----:B------:R-:W3:Y:S04]  /*2a90*/  @!P1 LDG.E R34, desc[UR4][R32.64+0x4] ;  /* 0x0000040420229981 */ /* 0x000ee8000c1e1900 */
[----:B------:R-:W4:Y:S01]  /*2aa0*/  @!P1 LDG.E R39, desc[UR4][R32.64+0x8] ;  /* 0x0000080420279981 */ /* 0x000f22000c1e1900 */
[----:B------:R-:W-:Y:S01]  /*2ab0*/  @!P1 MOV R48, 0x3f800000 ;  /* 0x3f80000000309802 */ /* 0x000fe20000000f00 */
[----:B0-----:R-:W-:-:S04]  /*2ac0*/  IMAD.WIDE R36, R38, 0x4, R36 ;  /* 0x0000000426247825 */ /* 0x001fc800078e0224 */
[----:B-1----:R-:W-:-:S04]  /*2ad0*/  @!P1 IMAD R47, R14, R47, R43 ;  /* 0x0000002f0e2f9224 */ /* 0x002fc800078e022b */
[----:B------:R-:W-:-:S04]  /*2ae0*/  @!P1 IMAD.WIDE.U32 R46, R47, 0x4, R28 ;  /* 0x000000042f2e9825 */ /* 0x000fc800078e001c */
[----:B--2---:R-:W-:Y:S01]  /*2af0*/  @!P1 FADD R49, R35, R0 ;  /* 0x0000000023319221 */ /* 0x004fe20000000000 */
[----:B---3--:R-:W-:-:S04]  /*2b00*/  @!P1 FADD R51, R13, R34 ;  /* 0x000000220d339221 */ /* 0x008fc80000000000 */
[----:B------:R0:W-:Y:S01]  /*2b10*/  @!P1 STG.E desc[UR4][R32.64], R49 ;  /* 0x0000003120009986 */ /* 0x0001e2000c101904 */
[----:B----45:R-:W-:-:S03]  /*2b20*/  @!P1 FADD R53, R12, R39 ;  /* 0x000000270c359221 */ /* 0x030fc60000000000 */
[----:B------:R1:W-:Y:S04]  /*2b30*/  @!P1 STG.E desc[UR4][R32.64+0x4], R51 ;  /* 0x0000043320009986 */ /* 0x0003e8000c101904 */
[----:B------:R1:W-:Y:S04]  /*2b40*/  @!P1 STG.E desc[UR4][R32.64+0x8], R53 ;  /* 0x0000083520009986 */ /* 0x0003e8000c101904 */
[----:B------:R1:W-:Y:S04]  /*2b50*/  @!P1 STG.E desc[UR4][R46.64], R48 ;  /* 0x000000302e009986 */ /* 0x0003e8000c101904 */
[----:B------:R-:W2:Y:S04]  /*2b60*/  LDG.E R34, desc[UR4][R44.64+0x4] ;  /* 0x000004042c227981 */ /* 0x000ea8000c1e1900 */
[----:B------:R-:W2:Y:S04]  /*2b70*/  LDG.E R13, desc[UR4][R36.64+0x4] ;  /* 0x00000404240d7981 */ /* 0x000ea8000c1e1900 */
[----:B------:R-:W3:Y:S04]  /*2b80*/  LDG.E R0, desc[UR4][R44.64] ;  /* 0x000000042c007981 */ /* 0x000ee8000c1e1900 */
[----:B------:R-:W3:Y:S01]  /*2b90*/  LDG.E R35, desc[UR4][R36.64] ;  /* 0x0000000424237981 */ /* 0x000ee2000c1e1900 */
[----:B------:R-:W4:Y:S01]  /*2ba0*/  LDC.64 R38, c[0x0][0x400] ;  /* 0x00010000ff267b82 */ /* 0x000f220000000a00 */
[----:B------:R-:W-:-:S02]  /*2bb0*/  HFMA2 R50, -RZ, RZ, 2.625, 0 ;  /* 0x41400000ff327431 */ /* 0x000fc400000001ff */
[----:B------:R1:W5:Y:S01]  /*2bc0*/  LDG.E R12, desc[UR4][R36.64+0x8] ;  /* 0x00000804240c7981 */ /* 0x000362000c1e1900 */
[----:B------:R-:W-:Y:S01]  /*2bd0*/  BSSY.RECONVERGENT B1, `(.L_x_40) ;  /* 0x0000013000017945 */ /* 0x000fe20003800200 */
[----:B------:R-:W-:Y:S02]  /*2be0*/  @!P1 IADD3 R40, PT, PT, R40, 0x1, RZ ;  /* 0x0000000128289810 */ /* 0x000fe40007ffe0ff */
[----:B----4-:R1:W-:Y:S01]  /*2bf0*/  STG.E desc[UR4][R38.64+0x34], R50 ;  /* 0x0000343226007986 */ /* 0x0103e2000c101904 */
[----:B--2---:R-:W-:-:S04]  /*2c00*/  FFMA R34, -R42, R34, R13 ;  /* 0x000000222a227223 */ /* 0x004fc8000000010d */
[----:B0-----:R-:W-:Y:S01]  /*2c10*/  FMUL R49, R34, R34 ;  /* 0x0000002222317220 */ /* 0x001fe20000400000 */
[----:B---3--:R-:W-:-:S04]  /*2c20*/  FFMA R0, -R42, R0, R35 ;  /* 0x000000002a007223 */ /* 0x008fc80000000123 */
[----:B------:R-:W-:-:S04]  /*2c30*/  FFMA R49, R0, R0, R49 ;  /* 0x0000000000317223 */ /* 0x000fc80000000031 */
[----:B------:R1:W0:Y:S01]  /*2c40*/  MUFU.RSQ R34, R49 ;  /* 0x0000003100227308 */ /* 0x0002220000001400 */
[----:B------:R-:W-:-:S04]  /*2c50*/  IADD3 R0, PT, PT, R49, -0xd000000, RZ ;  /* 0xf300000031007810 */ /* 0x000fc80007ffe0ff */
[----:B------:R-:W-:-:S13]  /*2c60*/  ISETP.GT.U32.AND P3, PT, R0, 0x727fffff, PT ;  /* 0x727fffff0000780c */ /* 0x000fda0003f64070 */
[----:B01----:R-:W-:Y:S05]  /*2c70*/  @!P3 BRA `(.L_x_41) ;  /* 0x000000000010b947 */ /* 0x003fea0003800000 */
[----:B------:R-:W-:Y:S02]  /*2c80*/  MOV R0, R49 ;  /* 0x0000003100007202 */ /* 0x000fe40000000f00 */
[----:B------:R-:W-:-:S07]  /*2c90*/  MOV R38, 0x2cb0 ;  /* 0x00002cb000267802 */ /* 0x000fce0000000f00 */
[----:B-----5:R-:W-:Y:S05]  /*2ca0*/  CALL.REL.NOINC `($__internal_0_$__cuda_sm20_sqrt_rn_f32_slowpath) ;  /* 0x0000003400c47944 */ /* 0x020fea0003c00000 */
[----:B------:R-:W-:Y:S05]  /*2cb0*/  BRA `(.L_x_42) ;  /* 0x0000000000107947 */ /* 0x000fea0003800000 */
.L_x_41:
[----:B------:R-:W-:Y:S01]  /*2cc0*/  FMUL.FTZ R0, R49, R34 ;  /* 0x0000002231007220 */ /* 0x000fe20000410000 */
[----:B------:R-:W-:-:S03]  /*2cd0*/  FMUL.FTZ R34, R34, 0.5 ;  /* 0x3f00000022227820 */ /* 0x000fc60000410000 */
[----:B------:R-:W-:-:S04]  /*2ce0*/  FFMA R39, -R0, R0, R49 ;  /* 0x0000000000277223 */ /* 0x000fc80000000131 */
[----:B------:R-:W-:-:S07]  /*2cf0*/  FFMA R0, R39, R34, R0 ;  /* 0x0000002227007223 */ /* 0x000fce0000000000 */
.L_x_42:
[----:B------:R-:W-:Y:S05]  /*2d00*/  BSYNC.RECONVERGENT B1 ;  /* 0x0000000000017941 */ /* 0x000fea0003800200 */
.L_x_40:
        /* <DEDUP_REMOVED lines=8> */
[----:B-1----:R-:W-:-:S05]  /*2d90*/  @!P1 IMAD R38, R14, R49, R49 ;  /* 0x000000310e269224 */ /* 0x002fca00078e0231 */
[----:B------:R-:W-:Y:S01]  /*2da0*/  @!P1 IADD3 R38, PT, PT, R38, R43, RZ ;  /* 0x0000002b26269210 */ /* 0x000fe20007ffe0ff */
[----:B--2---:R-:W-:Y:S01]  /*2db0*/  @!P1 FADD R49, R35, R0 ;  /* 0x0000000023319221 */ /* 0x004fe20000000000 */
[----:B---3--:R-:W-:-:S04]  /*2dc0*/  @!P1 FADD R51, R13, R34 ;  /* 0x000000220d339221 */ /* 0x008fc80000000000 */
[----:B------:R1:W-:Y:S01]  /*2dd0*/  @!P1 STG.E desc[UR4][R32.64], R49 ;  /* 0x0000003120009986 */ /* 0x0003e2000c101904 */
[----:B----45:R-:W-:Y:S01]  /*2de0*/  @!P1 FADD R53, R12, R47 ;  /* 0x0000002f0c359221 */ /* 0x030fe20000000000 */
[----:B------:R-:W-:Y:S02]  /*2df0*/  @!P1 IMAD.WIDE.U32 R46, R38, 0x4, R28 ;  /* 0x00000004262e9825 */ /* 0x000fe400078e001c */
[----:B------:R2:W-:Y:S02]  /*2e00*/  @!P1 STG.E desc[UR4][R32.64+0x4], R51 ;  /* 0x0000043320009986 */ /* 0x0005e4000c101904 */
[----:B0-----:R-:W-:Y:S02]  /*2e10*/  IMAD.WIDE R12, R39, 0x4, R36 ;  /* 0x00000004270c7825 */ /* 0x001fe400078e0224 */
[----:B------:R2:W-:Y:S04]  /*2e20*/  @!P1 STG.E desc[UR4][R32.64+0x8], R53 ;  /* 0x0000083520009986 */ /* 0x0005e8000c101904 */
[----:B------:R2:W-:Y:S04]  /*2e30*/  @!P1 STG.E desc[UR4][R46.64], R48 ;  /* 0x000000302e009986 */ /* 0x0005e8000c101904 */
[----:B------:R-:W3:Y:S04]  /*2e40*/  LDG.E R36, desc[UR4][R44.64+0x4] ;  /* 0x000004042c247981 */ /* 0x000ee8000c1e1900 */
[----:B------:R-:W3:Y:S04]  /*2e50*/  LDG.E R35, desc[UR4][R12.64+0x4] ;  /* 0x000004040c237981 */ /* 0x000ee8000c1e1900 */
[----:B------:R-:W4:Y:S04]  /*2e60*/  LDG.E R0, desc[UR4][R44.64] ;  /* 0x000000042c007981 */ /* 0x000f28000c1e1900 */
[----:B------:R-:W4:Y:S01]  /*2e70*/  LDG.E R37, desc[UR4][R12.64] ;  /* 0x000000040c257981 */ /* 0x000f22000c1e1900 */
[----:B------:R-:W0:Y:S01]  /*2e80*/  LDC.64 R38, c[0x0][0x400] ;  /* 0x00010000ff267b82 */ /* 0x000e220000000a00 */
[----:B------:R-:W-:-:S02]  /*2e90*/  HFMA2 R50, -RZ, RZ, 2.625, 0 ;  /* 0x41400000ff327431 */ /* 0x000fc400000001ff */
[----:B------:R2:W5:Y:S01]  /*2ea0*/  LDG.E R34, desc[UR4][R12.64+0x8] ;  /* 0x000008040c227981 */ /* 0x000562000c1e1900 */
[----:B------:R-:W-:Y:S01]  /*2eb0*/  BSSY.RECONVERGENT B1, `(.L_x_43) ;  /* 0x0000013000017945 */ /* 0x000fe20003800200 */
[----:B------:R-:W-:Y:S02]  /*2ec0*/  @!P1 IADD3 R40, PT, PT, R40, 0x1, RZ ;  /* 0x0000000128289810 */ /* 0x000fe40007ffe0ff */
[----:B0-----:R2:W-:Y:S01]  /*2ed0*/  STG.E desc[UR4][R38.64+0x34], R50 ;  /* 0x0000343226007986 */ /* 0x0015e2000c101904 */
[----:B---3--:R-:W-:-:S04]  /*2ee0*/  FFMA R36, -R42, R36, R35 ;  /* 0x000000242a247223 */ /* 0x008fc80000000123 */
[----:B-1----:R-:W-:Y:S01]  /*2ef0*/  FMUL R49, R36, R36 ;  /* 0x0000002424317220 */ /* 0x002fe20000400000 */
[----:B----4-:R-:W-:-:S04]  /*2f00*/  FFMA R0, -R42, R0, R37 ;  /* 0x000000002a007223 */ /* 0x010fc80000000125 */
[----:B------:R-:W-:-:S04]  /*2f10*/  FFMA R49, R0, R0, R49 ;  /* 0x0000000000317223 */ /* 0x000fc80000000031 */
[----:B------:R2:W0:Y:S01]  /*2f20*/  MUFU.RSQ R36, R49 ;  /* 0x0000003100247308 */ /* 0x0004220000001400 */
[----:B------:R-:W-:-:S04]  /*2f30*/  IADD3 R0, PT, PT, R49, -0xd000000, RZ ;  /* 0xf300000031007810 */ /* 0x000fc80007ffe0ff */
[----:B------:R-:W-:-:S13]  /*2f40*/  ISETP.GT.U32.AND P3, PT, R0, 0x727fffff, PT ;  /* 0x727fffff0000780c */ /* 0x000fda0003f64070 */
[----:B0-2---:R-:W-:Y:S05]  /*2f50*/  @!P3 BRA `(.L_x_44) ;  /* 0x000000000010b947 */ /* 0x005fea0003800000 */
[----:B------:R-:W-:Y:S02]  /*2f60*/  MOV R0, R49 ;  /* 0x0000003100007202 */ /* 0x000fe40000000f00 */
[----:B------:R-:W-:-:S07]  /*2f70*/  MOV R38, 0x2f90 ;  /* 0x00002f9000267802 */ /* 0x000fce0000000f00 */
[----:B-----5:R-:W-:Y:S05]  /*2f80*/  CALL.REL.NOINC `($__internal_0_$__cuda_sm20_sqrt_rn_f32_slowpath) ;  /* 0x00000034000c7944 */ /* 0x020fea0003c00000 */
[----:B------:R-:W-:Y:S05]  /*2f90*/  BRA `(.L_x_45) ;  /* 0x0000000000107947 */ /* 0x000fea0003800000 */
.L_x_44:
[----:B------:R-:W-:Y:S01]  /*2fa0*/  FMUL.FTZ R0, R49, R36 ;  /* 0x0000002431007220 */ /* 0x000fe20000410000 */
[----:B------:R-:W-:-:S03]  /*2fb0*/  FMUL.FTZ R36, R36, 0.5 ;  /* 0x3f00000024247820 */ /* 0x000fc60000410000 */
[----:B------:R-:W-:-:S04]  /*2fc0*/  FFMA R39, -R0, R0, R49 ;  /* 0x0000000000277223 */ /* 0x000fc80000000131 */
[----:B------:R-:W-:-:S07]  /*2fd0*/  FFMA R0, R39, R36, R0 ;  /* 0x0000002427007223 */ /* 0x000fce0000000000 */
.L_x_45:
[----:B------:R-:W-:Y:S05]  /*2fe0*/  BSYNC.RECONVERGENT B1 ;  /* 0x0000000000017941 */ /* 0x000fea0003800200 */
.L_x_43:
[----:B------:R-:W-:Y:S01]  /*2ff0*/  FMNMX R0, R0, 9.999999682655225389e-21, !PT ;  /* 0x1e3ce50800007809 */ /* 0x000fe20007800000 */
[----:B------:R-:W0:Y:S03]  /*3000*/  LDC R39, c[0x0][0x388] ;  /* 0x0000e200ff277b82 */ /* 0x000e260000000800 */
[----:B------:R-:W-:-:S13]  /*3010*/  FSETP.GEU.AND P1, PT, R0, R41, PT ;  /* 0x000000290000720b */ /* 0x000fda0003f2e000 */
[----:B------:R-:W2:Y:S01]  /*3020*/  @!P1 LDG.E R36, desc[UR4][R32.64] ;  /* 0x0000000420249981 */ /* 0x000ea2000c1e1900 */
[----:B------:R-:W1:Y:S03]  /*3030*/  @!P1 LDC R46, c[0x0][0x394] ;  /* 0x0000e500ff2e9b82 */ /* 0x000e660000000800 */
[----:B------:R-:W3:Y:S04]  /*3040*/  @!P1 LDG.E R38, desc[UR4][R32.64+0x4] ;  /* 0x0000040420269981 */ /* 0x000ee8000c1e1900 */
[----:B------:R-:W4:Y:S01]  /*3050*/  @!P1 LDG.E R47, desc[UR4][R32.64+0x8] ;  /* 0x00000804202f9981 */ /* 0x000f22000c1e1900 */
[----:B------:R-:W-:Y:S02]  /*3060*/  @!P1 IADD3 R0, PT, PT, R14, 0x2, RZ ;  /* 0x000000020e009810 */ /* 0x000fe40007ffe0ff */
[----:B------:R-:W-:Y:S01]  /*3070*/  @!P1 MOV R48, 0x3f800000 ;  /* 0x3f80000000309802 */ /* 0x000fe20000000f00 */
[----:B--2---:R-:W-:-:S02]  /*3080*/  @!P1 FADD R49, R37, R36 ;  /* 0x0000002425319221 */ /* 0x004fc40000000000 */
[----:B-1----:R-:W-:Y:S02]  /*3090*/  @!P1 IMAD R37, R0, R46, R43 ;  /* 0x0000002e00259224 */ /* 0x002fe400078e022b */
[----:B---3--:R-:W-:Y:S01]  /*30a0*/  @!P1 FADD R51, R35, R38 ;  /* 0x0000002623339221 */ /* 0x008fe20000000000 */
[----:B0-----:R-:W-:Y:S01]  /*30b0*/  IMAD.WIDE R38, R39, 0x4, R12 ;  /* 0x0000000427267825 */ /* 0x001fe200078e020c */
[----:B------:R0:W-:Y:S03]  /*30c0*/  @!P1 STG.E desc[UR4][R32.64], R49 ;  /* 0x0000003120009986 */ /* 0x0001e6000c101904 */
[----:B----45:R-:W-:Y:S01]  /*30d0*/  @!P1 FADD R53, R34, R47 ;  /* 0x0000002f22359221 */ /* 0x030fe20000000000 */
[----:B------:R-:W-:Y:S01]  /*30e0*/  @!P1 IMAD.WIDE.U32 R46, R37, 0x4, R28 ;  /* 0x00000004252e9825 */ /* 0x000fe200078e001c */
        /* <DEDUP_REMOVED lines=25> */
.L_x_47:
[----:B------:R-:W-:Y:S01]  /*3280*/  FMUL.FTZ R0, R49, R34 ;  /* 0x0000002231007220 */ /* 0x000fe20000410000 */
[----:B------:R-:W-:-:S03]  /*3290*/  FMUL.FTZ R34, R34, 0.5 ;  /* 0x3f00000022227820 */ /* 0x000fc60000410000 */
[----:B------:R-:W-:-:S04]  /*32a0*/  FFMA R37, -R0, R0, R49 ;  /* 0x0000000000257223 */ /* 0x000fc80000000131 */
[----:B------:R-:W-:-:S07]  /*32b0*/  FFMA R0, R37, R34, R0 ;  /* 0x0000002225007223 */ /* 0x000fce0000000000 */
.L_x_48:
[----:B------:R-:W-:Y:S05]  /*32c0*/  BSYNC.RECONVERGENT B1 ;  /* 0x0000000000017941 */ /* 0x000fea0003800200 */
.L_x_46:
[----:B------:R-:W-:Y:S01]  /*32d0*/  FMNMX R0, R0, 9.999999682655225389e-21, !PT ;  /* 0x1e3ce50800007809 */ /* 0x000fe20007800000 */
[----:B------:R-:W-:Y:S03]  /*32e0*/  BSSY.RECONVERGENT B1, `(.L_x_49) ;  /* 0x0000013000017945 */ /* 0x000fe60003800200 */
[----:B------:R-:W-:-:S13]  /*32f0*/  FSETP.GEU.AND P1, PT, R0, R41, PT ;  /* 0x000000290000720b */ /* 0x000fda0003f2e000 */
[----:B------:R-:W-:Y:S05]  /*3300*/  @P1 BRA `(.L_x_50) ;  /* 0x0000000000401947 */ /* 0x000fea0003800000 */
[----:B------:R-:W2:Y:S01]  /*3310*/  LDG.E R0, desc[UR4][R32.64] ;  /* 0x0000000420007981 */ /* 0x000ea2000c1e1900 */
[----:B------:R-:W0:Y:S03]  /*3320*/  LDCU UR6, c[0x0][0x394] ;  /* 0x00007280ff0677ac */ /* 0x000e260008000800 */
[----:B------:R-:W3:Y:S04]  /*3330*/  LDG.E R34, desc[UR4][R32.64+0x4] ;  /* 0x0000040420227981 */ /* 0x000ee8000c1e1900 */
[----:B------:R-:W4:Y:S01]  /*3340*/  LDG.E R39, desc[UR4][R32.64+0x8] ;  /* 0x0000080420277981 */ /* 0x000f22000c1e1900 */
[----:B------:R-:W-:Y:S02]  /*3350*/  IADD3 R14, PT, PT, R14, 0x3, RZ ;  /* 0x000000030e0e7810 */ /* 0x000fe40007ffe0ff */
[----:B------:R-:W-:-:S02]  /*3360*/  MOV R49, 0x3f800000 ;  /* 0x3f80000000317802 */ /* 0x000fc40000000f00 */
[----:B------:R-:W-:Y:S01]  /*3370*/  IADD3 R40, PT, PT, R40, 0x1, RZ ;  /* 0x0000000128287810 */ /* 0x000fe20007ffe0ff */
[----:B0-----:R-:W-:Y:S02]  /*3380*/  IMAD R47, R14, UR6, R43 ;  /* 0x000000060e2f7c24 */ /* 0x001fe4000f8e022b */
[----:B--2---:R-:W-:Y:S01]  /*3390*/  FADD R35, R35, R0 ;  /* 0x0000000023237221 */ /* 0x004fe20000000000 */
[----:B---3--:R-:W-:-:S04]  /*33a0*/  FADD R37, R13, R34 ;  /* 0x000000220d257221 */ /* 0x008fc80000000000 */
[----:B------:R0:W-:Y:S01]  /*33b0*/  STG.E desc[UR4][R32.64], R35 ;  /* 0x0000002320007986 */ /* 0x0001e2000c101904 */
[----:B----45:R-:W-:Y:S01]  /*33c0*/  FADD R39, R12, R39 ;  /* 0x000000270c277221 */ /* 0x030fe20000000000 */
[----:B------:R-:W-:Y:S02]  /*33d0*/  IMAD.WIDE.U32 R12, R47, 0x4, R28 ;  /* 0x000000042f0c7825 */ /* 0x000fe400078e001c */
[----:B------:R0:W-:Y:S04]  /*33e0*/  STG.E desc[UR4][R32.64+0x4], R37 ;  /* 0x0000042520007986 */ /* 0x0001e8000c101904 */
[----:B------:R0:W-:Y:S04]  /*33f0*/  STG.E desc[UR4][R32.64+0x8], R39 ;  /* 0x0000082720007986 */ /* 0x0001e8000c101904 */
[----:B------:R0:W-:Y:S02]  /*3400*/  STG.E desc[UR4][R12.64], R49 ;  /* 0x000000310c007986 */ /* 0x0001e4000c101904 */
.L_x_50:
[----:B------:R-:W-:Y:S05]  /*3410*/  BSYNC.RECONVERGENT B1 ;  /* 0x0000000000017941 */ /* 0x000fea0003800200 */
.L_x_49:
[----:B------:R-:W-:Y:S05]  /*3420*/  @P0 BRA `(.L_x_51) ;  /* 0xfffffff400000947 */ /* 0x000fea000383ffff */
[----:B------:R-:W-:-:S07]  /*3430*/  MOV R15, R2 ;  /* 0x00000002000f7202 */ /* 0x000fce0000000f00 */
.L_x_36:
[----:B------:R-:W-:-:S13]  /*3440*/  ISETP.NE.AND P0, PT, R5, RZ, PT ;  /* 0x000000ff0500720c */ /* 0x000fda0003f05270 */
[----:B------:R-:W-:Y:S05]  /*3450*/  @!P0 BRA `(.L_x_18) ;  /* 0x00000008005c8947 */ /* 0x000fea0003800000 */
[----:B------:R-:W-:-:S13]  /*3460*/  ISETP.NE.AND P0, PT, R11, RZ, PT ;  /* 0x000000ff0b00720c */ /* 0x000fda0003f05270 */
[----:B------:R-:W-:Y:S05]  /*3470*/  @!P0 BRA `(.L_x_52) ;  /* 0x0000000400888947 */ /* 0x000fea0003800000 */
[----:B------:R-:W1:Y:S01]  /*3480*/  LDCU UR6, c[0x0][0x390] ;  /* 0x00007200ff0677ac */ /* 0x000e620008000800 */
[----:B------:R-:W2:Y:S01]  /*3490*/  LDG.E R38, desc[UR4][R44.64+0x4] ;  /* 0x000004042c267981 */ /* 0x000ea2000c1e1900 */
[----:B------:R-:W0:Y:S03]  /*34a0*/  LDCU UR7, c[0x0][0x388] ;  /* 0x00007100ff0777ac */ /* 0x000e260008000800 */
[----:B------:R-:W3:Y:S01]  /*34b0*/  LDG.E R0, desc[UR4][R44.64] ;  /* 0x000000042c007981 */ /* 0x000ee2000c1e1900 */
[----:B-1----:R-:W-:-:S04]  /*34c0*/  IMAD R14, R8, UR6, R15 ;  /* 0x00000006080e7c24 */ /* 0x002fc8000f8e020f */
[----:B0-----:R-:W-:-:S04]  /*34d0*/  IMAD R13, R14, UR7, RZ ;  /* 0x000000070e0d7c24 */ /* 0x001fc8000f8e02ff */
[----:B-----5:R-:W-:-:S05]  /*34e0*/  IMAD.WIDE R12, R13, 0x4, R26 ;  /* 0x000000040d0c7825 */ /* 0x020fca00078e021a */
[----:B------:R-:W2:Y:S04]  /*34f0*/  LDG.E R11, desc[UR4][R12.64+0x4] ;  /* 0x000004040c0b7981 */ /* 0x000ea8000c1e1900 */
[----:B------:R-:W3:Y:S01]  /*3500*/  LDG.E R35, desc[UR4][R12.64] ;  /* 0x000000040c237981 */ /* 0x000ee2000c1e1900 */
[----:B------:R-:W0:Y:S01]  /*3510*/  LDC.64 R36, c[0x0][0x400] ;  /* 0x00010000ff247b82 */ /* 0x000e220000000a00 */
[----:B------:R-:W-:Y:S02]  /*3520*/  HFMA2 R47, -RZ, RZ, 2.625, 0 ;  /* 0x41400000ff2f7431 */ /* 0x000fe400000001ff */
[----:B------:R1:W5:Y:S01]  /*3530*/  LDG.E R34, desc[UR4][R12.64+0x8] ;  /* 0x000008040c227981 */ /* 0x000362000c1e1900 */
[----:B------:R-:W-:Y:S03]  /*3540*/  BSSY.RECONVERGENT B1, `(.L_x_53) ;  /* 0x0000012000017945 */ /* 0x000fe60003800200 */
[----:B0-----:R1:W-:Y:S01]  /*3550*/  STG.E desc[UR4][R36.64+0x34], R47 ;  /* 0x0000342f24007986 */ /* 0x0013e2000c101904 */
[C---:B--2---:R-:W-:Y:S01]  /*3560*/  FFMA R38, -R42.reuse, R38, R11 ;  /* 0x000000262a267223 */ /* 0x044fe2000000010b */
[----:B---3--:R-:W-:-:S03]  /*3570*/  FFMA R0, -R42, R0, R35 ;  /* 0x000000002a007223 */ /* 0x008fc60000000123 */
[----:B------:R-:W-:-:S04]  /*3580*/  FMUL R39, R38, R38 ;  /* 0x0000002626277220 */ /* 0x000fc80000400000 */
[----:B------:R-:W-:-:S05]  /*3590*/  FFMA R39, R0, R0, R39 ;  /* 0x0000000000277223 */ /* 0x000fca0000000027 */
[----:B------:R-:W-:Y:S01]  /*35a0*/  IADD3 R0, PT, PT, R39, -0xd000000, RZ ;  /* 0xf300000027007810 */ /* 0x000fe20007ffe0ff */
[----:B------:R1:W0:Y:S03]  /*35b0*/  MUFU.RSQ R38, R39 ;  /* 0x0000002700267308 */ /* 0x0002260000001400 */
[----:B------:R-:W-:-:S13]  /*35c0*/  ISETP.GT.U32.AND P0, PT, R0, 0x727fffff, PT ;  /* 0x727fffff0000780c */ /* 0x000fda0003f04070 */
[----:B-1----:R-:W-:Y:S05]  /*35d0*/  @!P0 BRA `(.L_x_54) ;  /* 0x0000000000108947 */ /* 0x002fea0003800000 */
[----:B------:R-:W-:Y:S02]  /*35e0*/  MOV R0, R39 ;  /* 0x0000002700007202 */ /* 0x000fe40000000f00 */
[----:B0-----:R-:W-:-:S07]  /*35f0*/  MOV R38, 0x3610 ;  /* 0x0000361000267802 */ /* 0x001fce0000000f00 */
[----:B-----5:R-:W-:Y:S05]  /*3600*/  CALL.REL.NOINC `($__internal_0_$__cuda_sm20_sqrt_rn_f32_slowpath) ;  /* 0x0000002c006c7944 */ /* 0x020fea0003c00000 */
[----:B------:R-:W-:Y:S05]  /*3610*/  BRA `(.L_x_55) ;  /* 0x0000000000107947 */ /* 0x000fea0003800000 */
.L_x_54:
[----:B0-----:R-:W-:Y:S01]  /*3620*/  FMUL.FTZ R0, R39, R38 ;  /* 0x0000002627007220 */ /* 0x001fe20000410000 */
[----:B------:R-:W-:-:S03]  /*3630*/  FMUL.FTZ R36, R38, 0.5 ;  /* 0x3f00000026247820 */ /* 0x000fc60000410000 */
[----:B------:R-:W-:-:S04]  /*3640*/  FFMA R37, -R0, R0, R39 ;  /* 0x0000000000257223 */ /* 0x000fc80000000127 */
[----:B------:R-:W-:-:S07]  /*3650*/  FFMA R0, R37, R36, R0 ;  /* 0x0000002425007223 */ /* 0x000fce0000000000 */
.L_x_55:
[----:B------:R-:W-:Y:S05]  /*3660*/  BSYNC.RECONVERGENT B1 ;  /* 0x0000000000017941 */ /* 0x000fea0003800200 */
.L_x_53:
        /* <DEDUP_REMOVED lines=8> */
[----:B-1----:R-:W-:-:S04]  /*36f0*/  @!P0 IMAD R39, R14, R39, R43 ;  /* 0x000000270e278224 */ /* 0x002fc800078e022b */
[----:B------:R-:W-:-:S04]  /*3700*/  @!P0 IMAD.WIDE.U32 R38, R39, 0x4, R28 ;  /* 0x0000000427268825 */ /* 0x000fc800078e001c */
[----:B--2---:R-:W-:Y:S01]  /*3710*/  @!P0 FADD R47, R35, R0 ;  /* 0x00000000232f8221 */ /* 0x004fe20000000000 */
[----:B---3--:R-:W-:-:S04]  /*3720*/  @!P0 FADD R49, R11, R36 ;  /* 0x000000240b318221 */ /* 0x008fc80000000000 */
[----:B------:R1:W-:Y:S01]  /*3730*/  @!P0 STG.E desc[UR4][R32.64], R47 ;  /* 0x0000002f20008986 */ /* 0x0003e2000c101904 */
[----:B----45:R-:W-:Y:S01]  /*3740*/  @!P0 FADD R51, R34, R37 ;  /* 0x0000002522338221 */ /* 0x030fe20000000000 */
[----:B0-----:R-:W-:Y:S02]  /*3750*/  IMAD.WIDE R36, R46, 0x4, R12 ;  /* 0x000000042e247825 */ /* 0x001fe400078e020c */
[----:B------:R-:W-:Y:S04]  /*3760*/  @!P0 STG.E desc[UR4][R32.64+0x4], R49 ;  /* 0x0000043120008986 */ /* 0x000fe8000c101904 */
[----:B------:R-:W-:Y:S04]  /*3770*/  @!P0 STG.E desc[UR4][R32.64+0x8], R51 ;  /* 0x0000083320008986 */ /* 0x000fe8000c101904 */
        /* <DEDUP_REMOVED lines=12> */
[----:B-1----:R-:W-:Y:S01]  /*3840*/  FMUL R47, R46, R46 ;  /* 0x0000002e2e2f7220 */ /* 0x002fe20000400000 */
[----:B---3--:R-:W-:-:S04]  /*3850*/  FFMA R0, -R42, R0, R11 ;  /* 0x000000002a007223 */ /* 0x008fc8000000010b */
[----:B------:R-:W-:-:S04]  /*3860*/  FFMA R47, R0, R0, R47 ;  /* 0x00000000002f7223 */ /* 0x000fc8000000002f */
[----:B0-----:R4:W0:Y:S01]  /*3870*/  MUFU.RSQ R38, R47 ;  /* 0x0000002f00267308 */ /* 0x0018220000001400 */
[----:B------:R-:W-:-:S04]  /*3880*/  IADD3 R0, PT, PT, R47, -0xd000000, RZ ;  /* 0xf30000002f007810 */ /* 0x000fc80007ffe0ff */
[----:B------:R-:W-:-:S13]  /*3890*/  ISETP.GT.U32.AND P1, PT, R0, 0x727fffff, PT ;  /* 0x727fffff0000780c */ /* 0x000fda0003f24070 */
[----:B0---4-:R-:W-:Y:S05]  /*38a0*/  @!P1 BRA `(.L_x_57) ;  /* 0x0000000000109947 */ /* 0x011fea0003800000 */
[----:B------:R-:W-:Y:S02]  /*38b0*/  MOV R0, R47 ;  /* 0x0000002f00007202 */ /* 0x000fe40000000f00 */
[----:B------:R-:W-:-:S07]  /*38c0*/  MOV R38, 0x38e0 ;  /* 0x000038e000267802 */ /* 0x000fce0000000f00 */
[----:B-----5:R-:W-:Y:S05]  /*38d0*/  CALL.REL.NOINC `($__internal_0_$__cuda_sm20_sqrt_rn_f32_slowpath) ;  /* 0x0000002800b87944 */ /* 0x020fea0003c00000 */
[----:B------:R-:W-:Y:S05]  /*38e0*/  BRA `(.L_x_58) ;  /* 0x0000000000107947 */ /* 0x000fea0003800000 */
.L_x_57:
[----:B------:R-:W-:Y:S01]  /*38f0*/  FMUL.FTZ R0, R47, R38 ;  /* 0x000000262f007220 */ /* 0x000fe20000410000 */
[----:B------:R-:W-:-:S03]  /*3900*/  FMUL.FTZ R12, R38, 0.5 ;  /* 0x3f000000260c7820 */ /* 0x000fc60000410000 */
[----:B------:R-:W-:-:S04]  /*3910*/  FFMA R13, -R0, R0, R47 ;  /* 0x00000000000d7223 */ /* 0x000fc8000000012f */
[----:B------:R-:W-:-:S07]  /*3920*/  FFMA R0, R13, R12, R0 ;  /* 0x0000000c0d007223 */ /* 0x000fce0000000000 */
.L_x_58:
[----:B------:R-:W-:Y:S05]  /*3930*/  BSYNC.RECONVERGENT B1 ;  /* 0x0000000000017941 */ /* 0x000fea0003800200 */
.L_x_56:
        /* <DEDUP_REMOVED lines=8> */
[----:B------:R-:W-:Y:S02]  /*39c0*/  MOV R47, 0x3f800000 ;  /* 0x3f800000002f7802 */ /* 0x000fe40000000f00 */
[----:B------:R-:W-:Y:S01]  /*39d0*/  IADD3 R40, PT, PT, R40, 0x1, RZ ;  /* 0x0000000128287810 */ /* 0x000fe20007ffe0ff */
[----:B0-----:R-:W-:-:S05]  /*39e0*/  IMAD R14, R14, R37, R37 ;  /* 0x000000250e0e7224 */ /* 0x001fca00078e0225 */
[----:B------:R-:W-:Y:S01]  /*39f0*/  IADD3 R39, PT, PT, R14, R43, RZ ;  /* 0x0000002b0e277210 */ /* 0x000fe20007ffe0ff */
        /* <DEDUP_REMOVED lines=8> */
.L_x_60:
[----:B------:R-:W-:Y:S05]  /*3a80*/  BSYNC.RECONVERGENT B1 ;  /* 0x0000000000017941 */ /* 0x000fea0003800200 */
.L_x_59:
[----:B------:R-:W-:-:S07]  /*3a90*/  IADD3 R15, PT, PT, R15, 0x2, RZ ;  /* 0x000000020f0f7810 */ /* 0x000fce0007ffe0ff */
.L_x_52:
[----:B------:R-:W-:-:S13]  /*3aa0*/  ISETP.NE.AND P0, PT, R4, RZ, PT ;  /* 0x000000ff0400720c */ /* 0x000fda0003f05270 */
[----:B------:R-:W-:Y:S05]  /*3ab0*/  @!P0 BRA `(.L_x_18) ;  /* 0x0000000000c48947 */ /* 0x000fea0003800000 */
[----:B------:R-:W1:Y:S01]  /*3ac0*/  LDCU UR6, c[0x0][0x390] ;  /* 0x00007200ff0677ac */ /* 0x000e620008000800 */
[----:B0-----:R-:W2:Y:S01]  /*3ad0*/  LDG.E R37, desc[UR4][R44.64+0x4] ;  /* 0x000004042c257981 */ /* 0x001ea2000c1e1900 */
        /* <DEDUP_REMOVED lines=24> */
.L_x_62:
[----:B0-----:R-:W-:Y:S01]  /*3c60*/  FMUL.FTZ R0, R37, R38 ;  /* 0x0000002625007220 */ /* 0x001fe20000410000 */
[----:B------:R-:W-:-:S03]  /*3c70*/  FMUL.FTZ R12, R38, 0.5 ;  /* 0x3f000000260c7820 */ /* 0x000fc60000410000 */
[----:B------:R-:W-:-:S04]  /*3c80*/  FFMA R13, -R0, R0, R37 ;  /* 0x00000000000d7223 */ /* 0x000fc80000000125 */
[----:B------:R-:W-:-:S07]  /*3c90*/  FFMA R0, R13, R12, R0 ;  /* 0x0000000c0d007223 */ /* 0x000fce0000000000 */
.L_x_63:
[----:B------:R-:W-:Y:S05]  /*3ca0*/  BSYNC.RECONVERGENT B1 ;  /* 0x0000000000017941 */ /* 0x000fea0003800200 */
.L_x_61:
[----:B------:R-:W-:-:S04]  /*3cb0*/  FMNMX R0, R0, 9.999999682655225389e-21, !PT ;  /* 0x1e3ce50800007809 */ /* 0x000fc80007800000 */
[----:B------:R-:W-:-:S13]  /*3cc0*/  FSETP.GEU.AND P0, PT, R0, R41, PT ;  /* 0x000000290000720b */ /* 0x000fda0003f0e000 */
[----:B------:R-:W-:Y:S05]  /*3cd0*/  @P0 BRA `(.L_x_18) ;  /* 0x00000000003c0947 */ /* 0x000fea0003800000 */
[----:B------:R-:W2:Y:S01]  /*3ce0*/  LDG.E R0, desc[UR4][R32.64] ;  /* 0x0000000420007981 */ /* 0x000ea2000c1e1900 */
[----:B------:R-:W0:Y:S03]  /*3cf0*/  LDCU UR6, c[0x0][0x394] ;  /* 0x00007280ff0677ac */ /* 0x000e260008000800 */
[----:B------:R-:W3:Y:S04]  /*3d00*/  LDG.E R12, desc[UR4][R32.64+0x4] ;  /* 0x00000404200c7981 */ /* 0x000ee8000c1e1900 */
[----:B------:R-:W4:Y:S01]  /*3d10*/  LDG.E R13, desc[UR4][R32.64+0x8] ;  /* 0x00000804200d7981 */ /* 0x000f22000c1e1900 */
[----:B------:R-:W-:Y:S02]  /*3d20*/  MOV R39, 0x3f800000 ;  /* 0x3f80000000277802 */ /* 0x000fe40000000f00 */
[----:B------:R-:W-:Y:S01]  /*3d30*/  IADD3 R40, PT, PT, R40, 0x1, RZ ;  /* 0x0000000128287810 */ /* 0x000fe20007ffe0ff */
[----:B0-----:R-:W-:-:S02]  /*3d40*/  IMAD R37, R14, UR6, R43 ;  /* 0x000000060e257c24 */ /* 0x001fc4000f8e022b */
        /* <DEDUP_REMOVED lines=8> */
.L_x_18:
[----:B0-----:R-:W-:Y:S05]  /*3dd0*/  BSYNC.RECONVERGENT B0 ;  /* 0x0000000000007941 */ /* 0x001fea0003800200 */
.L_x_13:
[----:B------:R-:W-:Y:S01]  /*3de0*/  ISETP.NE.AND P0, PT, R40, RZ, PT ;  /* 0x000000ff2800720c */ /* 0x000fe20003f05270 */
[----:B------:R-:W-:-:S12]  /*3df0*/  BSSY.RECONVERGENT B0, `(.L_x_64) ;  /* 0x0000107000007945 */ /* 0x000fd80003800200 */
[----:B------:R-:W-:Y:S05]  /*3e00*/  @!P0 BRA `(.L_x_65) ;  /* 0x0000001000148947 */ /* 0x000fea0003800000 */
[----:B------:R-:W4:Y:S01]  /*3e10*/  LDCU UR6, c[0x0][0x394] ;  /* 0x00007280ff0677ac */ /* 0x000f220008000800 */
[----:B------:R-:W-:Y:S01]  /*3e20*/  I2FP.F32.S32 R40, R40 ;  /* 0x0000002800287245 */ /* 0x000fe20000201400 */
[----:B----4-:R-:W-:Y:S01]  /*3e30*/  IMAD R0, R8, UR6, R43 ;  /* 0x0000000608007c24 */ /* 0x010fe2000f8e022b */
[----:B------:R-:W4:Y:S04]  /*3e40*/  LDCU UR6, c[0x0][0x3a4] ;  /* 0x00007480ff0677ac */ /* 0x000f280008000800 */
[----:B-12---:R-:W-:-:S05]  /*3e50*/  SHF.L.U32 R13, R0, 0x2, RZ ;  /* 0x00000002000d7819 */ /* 0x006fca00000006ff */
[----:B-----5:R-:W-:-:S05]  /*3e60*/  IMAD.WIDE.U32 R12, R13, 0x4, R30 ;  /* 0x000000040d0c7825 */ /* 0x020fca00078e001e */
[----:B------:R1:W-:Y:S01]  /*3e70*/  STG.E desc[UR4][R12.64+0xc], R40 ;  /* 0x00000c280c007986 */ /* 0x0003e2000c101904 */
[----:B----4-:R-:W-:-:S09]  /*3e80*/  UISETP.NE.AND UP0, UPT, UR6, URZ, UPT ;  /* 0x000000ff0600728c */ /* 0x010fd2000bf05270 */
[----:B-1----:R-:W-:Y:S05]  /*3e90*/  BRA.U !UP0, `(.L_x_66) ;  /* 0x0000000108c07547 */ /* 0x002fea000b800000 */
[----:B---3--:R-:W2:Y:S01]  /*3ea0*/  LDG.E R15, desc[UR4][R12.64] ;  /* 0x000000040c0f7981 */ /* 0x008ea2000c1e1900 */
[----:B------:R-:W1:Y:S01]  /*3eb0*/  MUFU.RCP R11, R40 ;  /* 0x00000028000b7308 */ /* 0x000e620000001000 */
[----:B------:R-:W-:Y:S01]  /*3ec0*/  BSSY.RECONVERGENT B3, `(.L_x_67) ;  /* 0x000000c000037945 */ /* 0x000fe20003800200 */
[----:B-1----:R-:W-:-:S04]  /*3ed0*/  FFMA R0, -R40, R11, 1 ;  /* 0x3f80000028007423 */ /* 0x002fc8000000010b */
[----:B------:R-:W-:Y:S02]  /*3ee0*/  FFMA R0, R11, R0, R11 ;  /* 0x000000000b007223 */ /* 0x000fe4000000000b */
[----:B--2---:R-:W1:Y:S02]  /*3ef0*/  FCHK P0, R15, R40 ;  /* 0x000000280f007302 */ /* 0x004e640000000000 */
[----:B------:R-:W-:-:S04]  /*3f00*/  FFMA R11, R15, R0, RZ ;  /* 0x000000000f0b7223 */ /* 0x000fc800000000ff */
[----:B------:R-:W-:-:S04]  /*3f10*/  FFMA R14, -R40, R11, R15 ;  /* 0x0000000b280e7223 */ /* 0x000fc8000000010f */
[----:B------:R-:W-:Y:S01]  /*3f20*/  FFMA R11, R0, R14, R11 ;  /* 0x0000000e000b7223 */ /* 0x000fe2000000000b */
[----:B-1----:R-:W-:Y:S06]  /*3f30*/  @!P0 BRA `(.L_x_68) ;  /* 0x0000000000108947 */ /* 0x002fec0003800000 */
[----:B------:R-:W-:Y:S02]  /*3f40*/  MOV R0, R40 ;  /* 0x0000002800007202 */ /* 0x000fe40000000f00 */
[----:B------:R-:W-:-:S07]  /*3f50*/  MOV R36, 0x3f70 ;  /* 0x00003f7000247802 */ /* 0x000fce0000000f00 */
[----:B0-----:R-:W-:Y:S05]  /*3f60*/  CALL.REL.NOINC `($__internal_1_$__cuda_sm3x_div_rn_noftz_f32_slowpath) ;  /* 0x00000024006c7944 */ /* 0x001fea0003c00000 */
[----:B------:R-:W-:-:S07]  /*3f70*/  MOV R11, R0 ;  /* 0x00000000000b7202 */ /* 0x000fce0000000f00 */
.L_x_68:
[----:B0-----:R-:W-:Y:S05]  /*3f80*/  BSYNC.RECONVERGENT B3 ;  /* 0x0000000000037941 */ /* 0x001fea0003800200 */
.L_x_67:
[----:B------:R-:W2:Y:S01]  /*3f90*/  LDG.E R33, desc[UR4][R12.64+0x4] ;  /* 0x000004040c217981 */ /* 0x000ea2000c1e1900 */
[----:B------:R-:W0:Y:S01]  /*3fa0*/  MUFU.RCP R15, R40 ;  /* 0x00000028000f7308 */ /* 0x000e220000001000 */
[----:B------:R-:W-:Y:S01]  /*3fb0*/  BSSY.RECONVERGENT B3, `(.L_x_69) ;  /* 0x000000d000037945 */ /* 0x000fe20003800200 */
[----:B0-----:R-:W-:-:S04]  /*3fc0*/  FFMA R0, -R40, R15, 1 ;  /* 0x3f80000028007423 */ /* 0x001fc8000000010f */
[----:B------:R-:W-:Y:S02]  /*3fd0*/  FFMA R0, R15, R0, R15 ;  /* 0x000000000f007223 */ /* 0x000fe4000000000f */
[----:B--2---:R-:W0:Y:S02]  /*3fe0*/  FCHK P0, R33, R40 ;  /* 0x0000002821007302 */ /* 0x004e240000000000 */
[----:B------:R-:W-:-:S04]  /*3ff0*/  FFMA R15, R0, R33, RZ ;  /* 0x00000021000f7223 */ /* 0x000fc800000000ff */
[----:B------:R-:W-:-:S04]  /*4000*/  FFMA R14, -R40, R15, R33 ;  /* 0x0000000f280e7223 */ /* 0x000fc80000000121 */
[----:B------:R-:W-:Y:S01]  /*4010*/  FFMA R32, R0, R14, R15 ;  /* 0x0000000e00207223 */ /* 0x000fe2000000000f */
[----:B0-----:R-:W-:Y:S06]  /*4020*/  @!P0 BRA `(.L_x_70) ;  /* 0x0000000000148947 */ /* 0x001fec0003800000 */
[----:B------:R-:W-:Y:S02]  /*4030*/  MOV R15, R33 ;  /* 0x00000021000f7202 */ /* 0x000fe40000000f00 */
[----:B------:R-:W-:Y:S02]  /*4040*/  MOV R0, R40 ;  /* 0x0000002800007202 */ /* 0x000fe40000000f00 */
[----:B------:R-:W-:-:S07]  /*4050*/  MOV R36, 0x4070 ;  /* 0x0000407000247802 */ /* 0x000fce0000000f00 */
[----:B------:R-:W-:Y:S05]  /*4060*/  CALL.REL.NOINC `($__internal_1_$__cuda_sm3x_div_rn_noftz_f32_slowpath) ;  /* 0x00000024002c7944 */ /* 0x000fea0003c00000 */
[----:B------:R-:W-:-:S07]  /*4070*/  MOV R32, R0 ;  /* 0x0000000000207202 */ /* 0x000fce0000000f00 */
.L_x_70:
[----:B------:R-:W-:Y:S05]  /*4080*/  BSYNC.RECONVERGENT B3 ;  /* 0x0000000000037941 */ /* 0x000fea0003800200 */
.L_x_69:
        /* <DEDUP_REMOVED lines=15> */
.L_x_72:
[----:B------:R-:W-:Y:S05]  /*4180*/  BSYNC.RECONVERGENT B3 ;  /* 0x0000000000037941 */ /* 0x000fea0003800200 */
.L_x_71:
[----:B------:R-:W-:Y:S05]  /*4190*/  BRA `(.L_x_73) ;  /* 0x0000000000247947 */ /* 0x000fea0003800000 */
.L_x_66:
[----:B------:R-:W1:Y:S01]  /*41a0*/  LDC.64 R12, c[0x0][0x3d0] ;  /* 0x0000f400ff0c7b82 */ /* 0x000e620000000a00 */
[----:B---3--:R-:W-:-:S05]  /*41b0*/  LEA R11, R43, R43, 0x1 ;  /* 0x0000002b2b0b7211 */ /* 0x008fca00078e08ff */
[----:B-1----:R-:W-:-:S05]  /*41c0*/  IMAD.WIDE.U32 R12, R11, 0x4, R12 ;  /* 0x000000040b0c7825 */ /* 0x002fca00078e000c */
[----:B------:R-:W2:Y:S04]  /*41d0*/  LDG.E R11, desc[UR4][R12.64] ;  /* 0x000000040c0b7981 */ /* 0x000ea8000c1e1900 */
[----:B------:R-:W3:Y:S04]  /*41e0*/  LDG.E R15, desc[UR4][R12.64+0x4] ;  /* 0x000004040c0f7981 */ /* 0x000ee8000c1e1900 */
[----:B------:R-:W4:Y:S01]  /*41f0*/  LDG.E R33, desc[UR4][R12.64+0x8] ;  /* 0x000008040c217981 */ /* 0x000f22000c1e1900 */
[C---:B--2---:R-:W-:Y:S01]  /*4200*/  FMUL R11, R42.reuse, R11 ;  /* 0x0000000b2a0b7220 */ /* 0x044fe20000400000 */
[C---:B---3--:R-:W-:Y:S01]  /*4210*/  FMUL R32, R42.reuse, R15 ;  /* 0x0000000f2a207220 */ /* 0x048fe20000400000 */
[----:B----4-:R-:W-:-:S07]  /*4220*/  FMUL R33, R42, R33 ;  /* 0x000000212a217220 */ /* 0x010fce0000400000 */
.L_x_73:
[----:B------:R-:W1:Y:S02]  /*4230*/  LDCU UR6, c[0x0][0x390] ;  /* 0x00007200ff0677ac */ /* 0x000e640008000800 */
[----:B-1----:R-:W-:-:S09]  /*4240*/  UISETP.GE.AND UP0, UPT, UR6, 0x1, UPT ;  /* 0x000000010600788c */ /* 0x002fd2000bf06270 */
[----:B------:R-:W-:Y:S05]  /*4250*/  BRA.U !UP0, `(.L_x_74) ;  /* 0x0000000908f07547 */ /* 0x000fea000b800000 */
[----:B------:R-:W-:-:S07]  /*4260*/  HFMA2 R35, -RZ, RZ, 0, 0 ;  /* 0x00000000ff237431 */ /* 0x000fce00000001ff */
.L_x_98:
[----:B-1----:R-:W1:Y:S02]  /*4270*/  LDCU.64 UR6, c[0x0][0x390] ;  /* 0x00007200ff0677ac */ /* 0x002e640008000a00 */
[----:B-1---5:R-:W-:-:S04]  /*4280*/  IMAD R0, R8, UR6, R35 ;  /* 0x0000000608007c24 */ /* 0x022fc8000f8e0223 */
[----:B--23--:R-:W-:-:S04]  /*4290*/  IMAD R13, R0, UR7, R43 ;  /* 0x00000007000d7c24 */ /* 0x00cfc8000f8e022b */
[----:B------:R-:W-:-:S05]  /*42a0*/  IMAD.WIDE.U32 R12, R13, 0x4, R28 ;  /* 0x000000040d0c7825 */ /* 0x000fca00078e001c */
[----:B------:R-:W2:Y:S01]  /*42b0*/  LDG.E R14, desc[UR4][R12.64] ;  /* 0x000000040c0e7981 */ /* 0x000ea2000c1e1900 */
[----:B------:R-:W-:Y:S01]  /*42c0*/  IADD3 R35, PT, PT, R35, 0x1, RZ ;  /* 0x0000000123237810 */ /* 0x000fe20007ffe0ff */
[----:B------:R-:W-:Y:S03]  /*42d0*/  BSSY.RECONVERGENT B3, `(.L_x_75) ;  /* 0x00000b3000037945 */ /* 0x000fe60003800200 */
[----:B------:R-:W-:Y:S02]  /*42e0*/  ISETP.NE.AND P3, PT, R35, UR6, PT ;  /* 0x0000000623007c0c */ /* 0x000fe4000bf65270 */
[----:B--2---:R-:W-:-:S13]  /*42f0*/  FSETP.NEU.AND P0, PT, R14, 1, PT ;  /* 0x3f8000000e00780b */ /* 0x004fda0003f0d000 */
[----:B------:R-:W-:Y:S05]  /*4300*/  @P0 BRA `(.L_x_76) ;  /* 0x0000000800bc0947 */ /* 0x000fea0003800000 */
[----:B------:R-:W1:Y:S02]  /*4310*/  LDCU UR6, c[0x0][0x388] ;  /* 0x00007100ff0677ac */ /* 0x000e640008000800 */
[----:B-1----:R-:W-:Y:S01]  /*4320*/  IMAD R15, R0, UR6, RZ ;  /* 0x00000006000f7c24 */ /* 0x002fe2000f8e02ff */
[----:B------:R-:W1:Y:S03]  /*4330*/  LDCU UR6, c[0x0][0x3a0] ;  /* 0x00007400ff0677ac */ /* 0x000e660008000800 */
[----:B------:R-:W-:-:S05]  /*4340*/  IMAD.WIDE R14, R15, 0x4, R26 ;  /* 0x000000040f0e7825 */ /* 0x000fca00078e021a */
[----:B------:R2:W5:Y:S04]  /*4350*/  LDG.E R0, desc[UR4][R14.64] ;  /* 0x000000040e007981 */ /* 0x000568000c1e1900 */
[----:B------:R2:W5:Y:S04]  /*4360*/  LDG.E R37, desc[UR4][R14.64+0x4] ;  /* 0x000004040e257981 */ /* 0x000568000c1e1900 */
[----:B------:R2:W5:Y:S01]  /*4370*/  LDG.E R34, desc[UR4][R14.64+0x8] ;  /* 0x000008040e227981 */ /* 0x000562000c1e1900 */
[----:B-1----:R-:W-:-:S09]  /*4380*/  UISETP.NE.AND UP0, UPT, UR6, URZ, UPT ;  /* 0x000000ff0600728c */ /* 0x002fd2000bf05270 */
[----:B--2---:R-:W-:Y:S05]  /*4390*/  BRA.U !UP0, `(.L_x_77) ;  /* 0x0000000508c07547 */ /* 0x004fea000b800000 */
[----:B------:R-:W-:-:S09]  /*43a0*/  UISETP.NE.AND UP0, UPT, UR6, 0x1, UPT ;  /* 0x000000010600788c */ /* 0x000fd2000bf05270 */
[----:B------:R-:W-:Y:S05]  /*43b0*/  BRA.U !UP0, `(.L_x_78) ;  /* 0x0000000508207547 */ /* 0x000fea000b800000 */
[----:B------:R-:W-:-:S09]  /*43c0*/  UISETP.NE.AND UP0, UPT, UR6, 0x2, UPT ;  /* 0x000000020600788c */ /* 0x000fd2000bf05270 */
[----:B------:R-:W-:Y:S05]  /*43d0*/  BRA.U UP0, `(.L_x_76) ;  /* 0x0000000900887547 */ /* 0x000fea000b800000 */
[----:B------:R-:W1:Y:S01]  /*43e0*/  MUFU.RCP R14, R41 ;  /* 0x00000029000e7308 */ /* 0x000e620000001000 */
[----:B-----5:R-:W-:Y:S01]  /*43f0*/  FADD R0, R0, -R11 ;  /* 0x8000000b00007221 */ /* 0x020fe20000000000 */
[----:B------:R-:W-:Y:S06]  /*4400*/  BSSY.RECONVERGENT B4, `(.L_x_79) ;  /* 0x000000d000047945 */ /* 0x000fec0003800200 */
[----:B------:R-:W2:Y:S01]  /*4410*/  FCHK P0, |R0|, R41 ;  /* 0x0000002900007302 */ /* 0x000ea20000000200 */
[----:B-1----:R-:W-:-:S04]  /*4420*/  FFMA R15, -R41, R14, 1 ;  /* 0x3f800000290f7423 */ /* 0x002fc8000000010e */
[----:B------:R-:W-:-:S04]  /*4430*/  FFMA R15, R14, R15, R14 ;  /* 0x0000000f0e0f7223 */ /* 0x000fc8000000000e */
[----:B------:R-:W-:-:S04]  /*4440*/  FFMA R14, |R0|, R15, RZ ;  /* 0x0000000f000e7223 */ /* 0x000fc800000002ff */
[----:B------:R-:W-:-:S04]  /*4450*/  FFMA R36, -R41, R14, |R0| ;  /* 0x0000000e29247223 */ /* 0x000fc80000000500 */
[----:B------:R-:W-:Y:S01]  /*4460*/  FFMA R14, R15, R36, R14 ;  /* 0x000000240f0e7223 */ /* 0x000fe2000000000e */
[----:B--2---:R-:W-:Y:S06]  /*4470*/  @!P0 BRA `(.L_x_80) ;  /* 0x0000000000148947 */ /* 0x004fec0003800000 */
[----:B------:R-:W-:Y:S01]  /*4480*/  FADD R15, |R0|, -RZ ;  /* 0x800000ff000f7221 */ /* 0x000fe20000000200 */
[----:B------:R-:W-:Y:S02]  /*4490*/  MOV R0, R41 ;  /* 0x0000002900007202 */ /* 0x000fe40000000f00 */
[----:B------:R-:W-:-:S07]  /*44a0*/  MOV R36, 0x44c0 ;  /* 0x000044c000247802 */ /* 0x000fce0000000f00 */
[----:B0-----:R-:W-:Y:S05]  /*44b0*/  CALL.REL.NOINC `($__internal_1_$__cuda_sm3x_div_rn_noftz_f32_slowpath) ;  /* 0x0000002000187944 */ /* 0x001fea0003c00000 */
[----:B------:R-:W-:-:S07]  /*44c0*/  MOV R14, R0 ;  /* 0x00000000000e7202 */ /* 0x000fce0000000f00 */
.L_x_80:
[----:B0-----:R-:W-:Y:S05]  /*44d0*/  BSYNC.RECONVERGENT B4 ;  /* 0x0000000000047941 */ /* 0x001fea0003800200 */
.L_x_79:
[----:B------:R-:W0:Y:S01]  /*44e0*/  MUFU.RCP R0, R41 ;  /* 0x0000002900007308 */ /* 0x000e220000001000 */
[----:B------:R-:W-:Y:S01]  /*44f0*/  FADD R38, R37, -R32 ;  /* 0x8000002025267221 */ /* 0x000fe20000000000 */
[----:B------:R-:W-:Y:S01]  /*4500*/  BSSY.RECONVERGENT B4, `(.L_x_81) ;  /* 0x000000e000047945 */ /* 0x000fe20003800200 */
[----:B------:R-:W-:-:S05]  /*4510*/  FADD R37, -R14, 1 ;  /* 0x3f8000000e257421 */ /* 0x000fca0000000100 */
[----:B------:R-:W1:Y:S01]  /*4520*/  FCHK P0, |R38|, R41 ;  /* 0x0000002926007302 */ /* 0x000e620000000200 */
[----:B0-----:R-:W-:-:S04]  /*4530*/  FFMA R15, -R41, R0, 1 ;  /* 0x3f800000290f7423 */ /* 0x001fc80000000100 */
[----:B------:R-:W-:-:S04]  /*4540*/  FFMA R0, R0, R15, R0 ;  /* 0x0000000f00007223 */ /* 0x000fc80000000000 */
[----:B------:R-:W-:-:S04]  /*4550*/  FFMA R15, R0, |R38|, RZ ;  /* 0x40000026000f7223 */ /* 0x000fc800000000ff */
[----:B------:R-:W-:-:S04]  /*4560*/  FFMA R36, -R41, R15, |R38| ;  /* 0x0000000f29247223 */ /* 0x000fc80000000526 */
[----:B------:R-:W-:Y:S01]  /*4570*/  FFMA R15, R0, R36, R15 ;  /* 0x00000024000f7223 */ /* 0x000fe2000000000f */
[----:B-1----:R-:W-:Y:S06]  /*4580*/  @!P0 BRA `(.L_x_82) ;  /* 0x0000000000148947 */ /* 0x002fec0003800000 */
[----:B------:R-:W-:Y:S01]  /*4590*/  FADD R15, |R38|, -RZ ;  /* 0x800000ff260f7221 */ /* 0x000fe20000000200 */
[----:B------:R-:W-:Y:S02]  /*45a0*/  MOV R0, R41 ;  /* 0x0000002900007202 */ /* 0x000fe40000000f00 */
[----:B------:R-:W-:-:S07]  /*45b0*/  MOV R36, 0x45d0 ;  /* 0x000045d000247802 */ /* 0x000fce0000000f00 */
[----:B------:R-:W-:Y:S05]  /*45c0*/  CALL.REL.NOINC `($__internal_1_$__cuda_sm3x_div_rn_noftz_f32_slowpath) ;  /* 0x0000001c00d47944 */ /* 0x000fea0003c00000 */
[----:B------:R-:W-:-:S07]  /*45d0*/  MOV R15, R0 ;  /* 0x00000000000f7202 */ /* 0x000fce0000000f00 */
.L_x_82:
[----:B------:R-:W-:Y:S05]  /*45e0*/  BSYNC.RECONVERGENT B4 ;  /* 0x0000000000047941 */ /* 0x000fea0003800200 */
.L_x_81:
[----:B------:R-:W0:Y:S01]  /*45f0*/  MUFU.RCP R0, R41 ;  /* 0x0000002900007308 */ /* 0x000e220000001000 */
[----:B------:R-:W-:Y:S01]  /*4600*/  FADD R34, R34, -R33 ;  /* 0x8000002122227221 */ /* 0x000fe20000000000 */
[----:B------:R-:W-:Y:S01]  /*4610*/  FADD R14, -R15, 1 ;  /* 0x3f8000000f0e7421 */ /* 0x000fe20000000100 */
[----:B------:R-:W-:Y:S03]  /*4620*/  BSSY.RECONVERGENT B4, `(.L_x_83) ;  /* 0x000000d000047945 */ /* 0x000fe60003800200 */
[----:B------:R-:W-:Y:S02]  /*4630*/  FMUL R37, R37, R14 ;  /* 0x0000000e25257220 */ /* 0x000fe40000400000 */
        /* <DEDUP_REMOVED lines=11> */
.L_x_84:
[----:B------:R-:W-:Y:S05]  /*46f0*/  BSYNC.RECONVERGENT B4 ;  /* 0x0000000000047941 */ /* 0x000fea0003800200 */
.L_x_83:
[----:B------:R-:W0:Y:S01]  /*4700*/  MUFU.RCP R15, R40 ;  /* 0x00000028000f7308 */ /* 0x000e220000001000 */
[----:B------:R-:W-:Y:S01]  /*4710*/  FADD R0, -R0, 1 ;  /* 0x3f80000000007421 */ /* 0x000fe20000000100 */
[----:B------:R-:W-:Y:S03]  /*4720*/  BSSY.RECONVERGENT B4, `(.L_x_85) ;  /* 0x000000f000047945 */ /* 0x000fe60003800200 */
[----:B------:R-:W-:-:S05]  /*4730*/  FMUL R0, R37, R0 ;  /* 0x0000000025007220 */ /* 0x000fca0000400000 */
[----:B------:R-:W-:-:S04]  /*4740*/  FMNMX R37, R0, 9.999999682655225389e-21, !PT ;  /* 0x1e3ce50800257809 */ /* 0x000fc80007800000 */
[----:B------:R-:W1:Y:S01]  /*4750*/  FCHK P0, R37, R40 ;  /* 0x0000002825007302 */ /* 0x000e620000000000 */
[----:B0-----:R-:W-:-:S04]  /*4760*/  FFMA R14, -R40, R15, 1 ;  /* 0x3f800000280e7423 */ /* 0x001fc8000000010f */
[----:B------:R-:W-:-:S04]  /*4770*/  FFMA R0, R15, R14, R15 ;  /* 0x0000000e0f007223 */ /* 0x000fc8000000000f */
[----:B------:R-:W-:-:S04]  /*4780*/  FFMA R15, R0, R37, RZ ;  /* 0x00000025000f7223 */ /* 0x000fc800000000ff */
[----:B------:R-:W-:-:S04]  /*4790*/  FFMA R14, -R40, R15, R37 ;  /* 0x0000000f280e7223 */ /* 0x000fc80000000125 */
[----:B------:R-:W-:Y:S01]  /*47a0*/  FFMA R15, R0, R14, R15 ;  /* 0x0000000e000f7223 */ /* 0x000fe2000000000f */
[----:B-1----:R-:W-:Y:S06]  /*47b0*/  @!P0 BRA `(.L_x_86) ;  /* 0x0000000000148947 */ /* 0x002fec0003800000 */
[----:B------:R-:W-:Y:S02]  /*47c0*/  MOV R15, R37 ;  /* 0x00000025000f7202 */ /* 0x000fe40000000f00 */
[----:B------:R-:W-:Y:S02]  /*47d0*/  MOV R0, R40 ;  /* 0x0000002800007202 */ /* 0x000fe40000000f00 */
[----:B------:R-:W-:-:S07]  /*47e0*/  MOV R36, 0x4800 ;  /* 0x0000480000247802 */ /* 0x000fce0000000f00 */
[----:B------:R-:W-:Y:S05]  /*47f0*/  CALL.REL.NOINC `($__internal_1_$__cuda_sm3x_div_rn_noftz_f32_slowpath) ;  /* 0x0000001c00487944 */ /* 0x000fea0003c00000 */
[----:B------:R-:W-:-:S07]  /*4800*/  MOV R15, R0 ;  /* 0x00000000000f7202 */ /* 0x000fce0000000f00 */
.L_x_86:
[----:B------:R-:W-:Y:S05]  /*4810*/  BSYNC.RECONVERGENT B4 ;  /* 0x0000000000047941 */ /* 0x000fea0003800200 */
.L_x_85:
[----:B------:R2:W-:Y:S01]  /*4820*/  STG.E desc[UR4][R12.64], R15 ;  /* 0x0000000f0c007986 */ /* 0x0005e2000c101904 */
[----:B------:R-:W-:Y:S05]  /*4830*/  BRA `(.L_x_76) ;  /* 0x0000000400707947 */ /* 0x000fea0003800000 */
.L_x_78:
[----:B-----5:R-:W-:Y:S01]  /*4840*/  FADD R15, R0, -R11 ;  /* 0x8000000b000f7221 */ /* 0x020fe20000000000 */
[----:B------:R-:W-:Y:S01]  /*4850*/  FADD R37, R37, -R32 ;  /* 0x8000002025257221 */ /* 0x000fe20000000000 */
[----:B------:R-:W-:Y:S01]  /*4860*/  FADD R34, R34, -R33 ;  /* 0x8000002122227221 */ /* 0x000fe20000000000 */
[----:B------:R-:W-:Y:S02]  /*4870*/  BSSY.RECONVERGENT B1, `(.L_x_87) ;  /* 0x0000010000017945 */ /* 0x000fe40003800200 */
[----:B------:R-:W-:-:S04]  /*4880*/  FMUL R0, R15, R37 ;  /* 0x000000250f007220 */ /* 0x000fc80000400000 */
[----:B------:R-:W-:-:S04]  /*4890*/  FFMA R0, R15, R15, R0 ;  /* 0x0000000f0f007223 */ /* 0x000fc80000000000 */
[----:B------:R-:W-:-:S04]  /*48a0*/  FFMA R15, R37, R34, R0 ;  /* 0x00000022250f7223 */ /* 0x000fc80000000000 */
[----:B------:R1:W2:Y:S01]  /*48b0*/  MUFU.RSQ R14, R15 ;  /* 0x0000000f000e7308 */ /* 0x0002a20000001400 */
[----:B------:R-:W-:-:S04]  /*48c0*/  IADD3 R0, PT, PT, R15, -0xd000000, RZ ;  /* 0xf30000000f007810 */ /* 0x000fc80007ffe0ff */
[----:B------:R-:W-:-:S13]  /*48d0*/  ISETP.GT.U32.AND P0, PT, R0, 0x727fffff, PT ;  /* 0x727fffff0000780c */ /* 0x000fda0003f04070 */
[----:B-12---:R-:W-:Y:S05]  /*48e0*/  @!P0 BRA `(.L_x_88) ;  /* 0x0000000000108947 */ /* 0x006fea0003800000 */
[----:B------:R-:W-:Y:S02]  /*48f0*/  MOV R0, R15 ;  /* 0x0000000f00007202 */ /* 0x000fe40000000f00 */
[----:B------:R-:W-:-:S07]  /*4900*/  MOV R38, 0x4920 ;  /* 0x0000492000267802 */ /* 0x000fce0000000f00 */
[----:B0-----:R-:W-:Y:S05]  /*4910*/  CALL.REL.NOINC `($__internal_0_$__cuda_sm20_sqrt_rn_f32_slowpath) ;  /* 0x0000001800a87944 */ /* 0x001fea0003c00000 */
[----:B------:R-:W-:Y:S05]  /*4920*/  BRA `(.L_x_89) ;  /* 0x0000000000107947 */ /* 0x000fea0003800000 */
.L_x_88:
[----:B------:R-:W-:Y:S01]  /*4930*/  FMUL.FTZ R0, R15, R14 ;  /* 0x0000000e0f007220 */ /* 0x000fe20000410000 */
[----:B------:R-:W-:-:S03]  /*4940*/  FMUL.FTZ R14, R14, 0.5 ;  /* 0x3f0000000e0e7820 */ /* 0x000fc60000410000 */
[----:B------:R-:W-:-:S04]  /*4950*/  FFMA R15, -R0, R0, R15 ;  /* 0x00000000000f7223 */ /* 0x000fc8000000010f */
[----:B------:R-:W-:-:S07]  /*4960*/  FFMA R0, R15, R14, R0 ;  /* 0x0000000e0f007223 */ /* 0x000fce0000000000 */
.L_x_89:
[----:B0-----:R-:W-:Y:S05]  /*4970*/  BSYNC.RECONVERGENT B1 ;  /* 0x0000000000017941 */ /* 0x001fea0003800200 */
.L_x_87:
[----:B------:R-:W0:Y:S01]  /*4980*/  MUFU.RCP R14, R41 ;  /* 0x00000029000e7308 */ /* 0x000e220000001000 */
[----:B------:R-:W-:Y:S01]  /*4990*/  FMNMX R34, R0, 9.999999682655225389e-21, !PT ;  /* 0x1e3ce50800227809 */ /* 0x000fe20007800000 */
[----:B------:R-:W-:Y:S06]  /*49a0*/  BSSY.RECONVERGENT B4, `(.L_x_90) ;  /* 0x000000c000047945 */ /* 0x000fec0003800200 */
        /* <DEDUP_REMOVED lines=11> */
.L_x_91:
[----:B------:R-:W-:Y:S05]  /*4a60*/  BSYNC.RECONVERGENT B4 ;  /* 0x0000000000047941 */ /* 0x000fea0003800200 */
.L_x_90:
[----:B------:R-:W-:-:S05]  /*4a70*/  FADD R15, -R0, 1 ;  /* 0x3f800000000f7421 */ /* 0x000fca0000000100 */
[----:B------:R1:W-:Y:S01]  /*4a80*/  STG.E desc[UR4][R12.64], R15 ;  /* 0x0000000f0c007986 */ /* 0x0003e2000c101904 */
[----:B------:R-:W-:Y:S05]  /*4a90*/  BRA `(.L_x_76) ;  /* 0x0000000000d87947 */ /* 0x000fea0003800000 */
.L_x_77:
[----:B------:R-:W1:Y:S01]  /*4aa0*/  MUFU.RCP R14, R41 ;  /* 0x00000029000e7308 */ /* 0x000e620000001000 */
[----:B-----5:R-:W-:Y:S01]  /*4ab0*/  FADD R36, R0, -R11 ;  /* 0x8000000b00247221 */ /* 0x020fe20000000000 */
[----:B------:R-:W-:Y:S06]  /*4ac0*/  BSSY.RECONVERGENT B4, `(.L_x_92) ;  /* 0x000000d000047945 */ /* 0x000fec0003800200 */
[----:B------:R-:W2:Y:S01]  /*4ad0*/  FCHK P0, |R36|, R41 ;  /* 0x0000002924007302 */ /* 0x000ea20000000200 */
[----:B-1----:R-:W-:-:S04]  /*4ae0*/  FFMA R15, -R41, R14, 1 ;  /* 0x3f800000290f7423 */ /* 0x002fc8000000010e */
[----:B------:R-:W-:-:S04]  /*4af0*/  FFMA R0, R14, R15, R14 ;  /* 0x0000000f0e007223 */ /* 0x000fc8000000000e */
[----:B------:R-:W-:-:S04]  /*4b00*/  FFMA R14, R0, |R36|, RZ ;  /* 0x40000024000e7223 */ /* 0x000fc800000000ff */
        /* <DEDUP_REMOVED lines=8> */
.L_x_93:
[----:B0-----:R-:W-:Y:S05]  /*4b90*/  BSYNC.RECONVERGENT B4 ;  /* 0x0000000000047941 */ /* 0x001fea0003800200 */
.L_x_92:
        /* <DEDUP_REMOVED lines=16> */
.L_x_95:
[----:B------:R-:W-:Y:S05]  /*4ca0*/  BSYNC.RECONVERGENT B4 ;  /* 0x0000000000047941 */ /* 0x000fea0003800200 */
.L_x_94:
        /* <DEDUP_REMOVED lines=16> */
.L_x_97:
[----:B------:R-:W-:Y:S05]  /*4db0*/  BSYNC.RECONVERGENT B4 ;  /* 0x0000000000047941 */ /* 0x000fea0003800200 */
.L_x_96:
[----:B------:R-:W-:-:S04]  /*4dc0*/  FADD R0, -R0, 1 ;  /* 0x3f80000000007421 */ /* 0x000fc80000000100 */
[----:B------:R-:W-:-:S05]  /*4dd0*/  FMUL R0, R37, R0 ;  /* 0x0000000025007220 */ /* 0x000fca0000400000 */
[----:B------:R-:W-:-:S05]  /*4de0*/  FMNMX R15, R0, 9.999999682655225389e-21, !PT ;  /* 0x1e3ce508000f7809 */ /* 0x000fca0007800000 */
[----:B------:R3:W-:Y:S02]  /*4df0*/  STG.E desc[UR4][R12.64], R15 ;  /* 0x0000000f0c007986 */ /* 0x0007e4000c101904 */
.L_x_76:
[----:B0-----:R-:W-:Y:S05]  /*4e00*/  BSYNC.RECONVERGENT B3 ;  /* 0x0000000000037941 */ /* 0x001fea0003800200 */
.L_x_75:
[----:B------:R-:W-:Y:S05]  /*4e10*/  @P3 BRA `(.L_x_98) ;  /* 0xfffffff400143947 */ /* 0x000fea000383ffff */
.L_x_74:
[----:B-123--:R-:W1:Y:S01]  /*4e20*/  LDC.64 R12, c[0x0][0x400] ;  /* 0x00010000ff0c7b82 */ /* 0x00ee620000000a00 */
[----:B------:R-:W-:-:S05]  /*4e30*/  HFMA2 R11, -RZ, RZ, 2.6875, 0 ;  /* 0x41600000ff0b7431 */ /* 0x000fca00000001ff */
[----:B-1----:R4:W-:Y:S04]  /*4e40*/  STG.E desc[UR4][R12.64+0x38], R11 ;  /* 0x0000380b0c007986 */ /* 0x0029e8000c101904 */
[----:B------:R4:W-:Y:S02]  /*4e50*/  STG.E desc[UR4][R12.64+0x30], R42 ;  /* 0x0000302a0c007986 */ /* 0x0009e4000c101904 */
.L_x_65:
[----:B0-----:R-:W-:Y:S05]  /*4e60*/  BSYNC.RECONVERGENT B0 ;  /* 0x0000000000007941 */ /* 0x001fea0003800200 */
.L_x_64:
[----:B------:R-:W0:Y:S01]  /*4e70*/  LDCU UR6, c[0x0][0x394] ;  /* 0x00007280ff0677ac */ /* 0x000e220008000800 */
[----:B------:R-:W-:-:S04]  /*4e80*/  IADD3 R43, PT, PT, R43, 0x1, RZ ;  /* 0x000000012b2b7810 */ /* 0x000fc80007ffe0ff */
[----:B0-----:R-:W-:-:S13]  /*4e90*/  ISETP.NE.AND P0, PT, R43, UR6, PT ;  /* 0x000000062b007c0c */ /* 0x001fda000bf05270 */
[----:B------:R-:W-:Y:S05]  /*4ea0*/  @P0 BRA `(.L_x_99) ;  /* 0xffffffc000c80947 */ /* 0x000fea000383ffff */
[----:B-1234-:R-:W2:Y:S01]  /*4eb0*/  LDG.E R11, desc[UR4][R28.64+0x1348] ;  /* 0x001348041c0b7981 */ /* 0x01eea2000c1e1900 */
[----:B-----5:R-:W2:Y:S01]  /*4ec0*/  LDC.64 R12, c[0x0][0x400] ;  /* 0x00010000ff0c7b82 */ /* 0x020ea20000000a00 */
[----:B------:R-:W0:Y:S02]  /*4ed0*/  LDCU UR6, c[0x0][0x38c] ;  /* 0x00007180ff0677ac */ /* 0x000e240008000800 */
[----:B--2---:R1:W-:Y:S04]  /*4ee0*/  STG.E desc[UR4][R12.64+0x24], R11 ;  /* 0x0000240b0c007986 */ /* 0x0043e8000c101904 */
[----:B------:R-:W2:Y:S04]  /*4ef0*/  LDG.E R15, desc[UR4][R28.64+0x564] ;  /* 0x000564041c0f7981 */ /* 0x000ea8000c1e1900 */
[----:B--2---:R1:W-:Y:S04]  /*4f00*/  STG.E desc[UR4][R12.64+0x28], R15 ;  /* 0x0000280f0c007986 */ /* 0x0043e8000c101904 */
[----:B------:R-:W2:Y:S01]  /*4f10*/  LDG.E R33, desc[UR4][R28.64+0x714] ;  /* 0x000714041c217981 */ /* 0x000ea2000c1e1900 */
[----:B------:R-:W-:-:S04]  /*4f20*/  IADD3 R8, PT, PT, R9, R8, RZ ;  /* 0x0000000809087210 */ /* 0x000fc80007ffe0ff */
[----:B0-----:R-:W-:Y:S01]  /*4f30*/  ISETP.GE.AND P0, PT, R8, UR6, PT ;  /* 0x0000000608007c0c */ /* 0x001fe2000bf06270 */
[----:B--2---:R1:W-:-:S12]  /*4f40*/  STG.E desc[UR4][R12.64+0x2c], R33 ;  /* 0x00002c210c007986 */ /* 0x0043d8000c101904 */
[----:B------:R-:W-:Y:S05]  /*4f50*/  @!P0 BRA `(.L_x_100) ;  /* 0xffffffb000dc8947 */ /* 0x000fea000383ffff */
[----:B------:R-:W-:Y:S05]  /*4f60*/  EXIT ;  /* 0x000000000000794d */ /* 0x000fea0003800000 */
.L_x_0:
[----:B------:R-:W-:-:S13]  /*4f70*/  ISETP.GE.AND P0, PT, R12, 0x1, PT ;  /* 0x000000010c00780c */ /* 0x000fda0003f06270 */
[----:B------:R-:W-:Y:S05]  /*4f80*/  @!P0 BRA `(.L_x_101) ;  /* 0x0000000800b08947 */ /* 0x000fea0003800000 */
[----:B------:R-:W-:Y:S01]  /*4f90*/  LOP3.LUT R0, R12, 0x7ffffffe, RZ, 0xc0, !PT ;  /* 0x7ffffffe0c007812 */ /* 0x000fe200078ec0ff */
[----:B------:R-:W0:Y:S06]  /*4fa0*/  LDCU.64 UR6, c[0x0][0x3c8] ;  /* 0x00007900ff0677ac */ /* 0x000e2c0008000a00 */
.L_x_105:
[----:B-1----:R-:W1:Y:S01]  /*4fb0*/  LDC R37, c[0x0][0x390] ;  /* 0x0000e400ff257b82 */ /* 0x002e620000000800 */
[----:B------:R-:W-:-:S07]  /*4fc0*/  HFMA2 R6, -RZ, RZ, 0, 0 ;  /* 0x00000000ff067431 */ /* 0x000fce00000001ff */
[----:B--2---:R-:W2:Y:S01]  /*4fd0*/  LDC R11, c[0x0][0x388] ;  /* 0x0000e200ff0b7b82 */ /* 0x004ea20000000800 */
[----:B-1----:R-:W-:Y:S01]  /*4fe0*/  ISETP.NE.AND P0, PT, R37, 0x1, PT ;  /* 0x000000012500780c */ /* 0x002fe20003f05270 */
[----:B--2---:R-:W-:-:S04]  /*4ff0*/  IMAD R15, R8, R11, RZ ;  /* 0x0000000b080f7224 */ /* 0x004fc800078e02ff */
[----:B------:R-:W-:-:S04]  /*5000*/  IMAD.WIDE R2, R15, 0x4, R16 ;  /* 0x000000040f027825 */ /* 0x000fc800078e0210 */
[----:B------:R-:W-:-:S04]  /*5010*/  IMAD.WIDE R4, R15, 0x4, R18 ;  /* 0x000000040f047825 */ /* 0x000fc800078e0212 */
[----:B------:R-:W-:-:S04]  /*5020*/  IMAD.WIDE R12, R15, 0x4, R20 ;  /* 0x000000040f0c7825 */ /* 0x000fc800078e0214 */
[----:B------:R-:W-:Y:S01]  /*5030*/  IMAD.WIDE R14, R15, 0x4, R22 ;  /* 0x000000040f0e7825 */ /* 0x000fe200078e0216 */
[----:B------:R-:W-:Y:S06]  /*5040*/  @!P0 BRA `(.L_x_102) ;  /* 0x0000000400808947 */ /* 0x000fec0003800000 */
[----:B------:R-:W-:-:S07]  /*5050*/  MOV R39, RZ ;  /* 0x000000ff00277202 */ /* 0x000fce0000000f00 */
.L_x_103:
[----:B------:R-:W-:Y:S01]  /*5060*/  IMAD R6, R8, R37, R39 ;  /* 0x0000002508067224 */ /* 0x000fe200078e0227 */
[----:B------:R-:W2:Y:S04]  /*5070*/  LDG.E R50, desc[UR4][R2.64+0x4] ;  /* 0x0000040402327981 */ /* 0x000ea8000c1e1900 */
[----:B-1----:R-:W-:Y:S01]  /*5080*/  IADD3 R31, P0, PT, R10, R6, RZ ;  /* 0x000000060a1f7210 */ /* 0x002fe20007f1e0ff */
[----:B------:R-:W3:Y:S03]  /*5090*/  LDG.E R48, desc[UR4][R2.64] ;  /* 0x0000000402307981 */ /* 0x000ee6000c1e1900 */
[----:B------:R-:W-:Y:S01]  /*50a0*/  IADD3.X R32, PT, PT, RZ, R7, RZ, P0, !PT ;  /* 0x00000007ff207210 */ /* 0x000fe200007fe4ff */
[----:B------:R-:W4:Y:S01]  /*50b0*/  LDG.E R47, desc[UR4][R14.64+0x4] ;  /* 0x000004040e2f7981 */ /* 0x000f22000c1e1900 */
[----:B0-----:R-:W-:-:S03]  /*50c0*/  LEA R30, P0, R31, UR6, 0x2 ;  /* 0x000000061f1e7c11 */ /* 0x001fc6000f8010ff */
[----:B------:R-:W5:Y:S01]  /*50d0*/  LDG.E R46, desc[UR4][R4.64+0x4] ;  /* 0x00000404042e7981 */ /* 0x000f62000c1e1900 */
[----:B------:R-:W-:-:S03]  /*50e0*/  LEA.HI.X R31, R31, UR7, R32, 0x2, P0 ;  /* 0x000000071f1f7c11 */ /* 0x000fc600080f1420 */
[----:B------:R-:W5:Y:S04]  /*50f0*/  LDG.E R44, desc[UR4][R12.64+0x4] ;  /* 0x000004040c2c7981 */ /* 0x000f68000c1e1900 */
[----:B------:R-:W2:Y:S04]  /*5100*/  LDG.E R32, desc[UR4][R30.64] ;  /* 0x000000041e207981 */ /* 0x000ea8000c1e1900 */
[----:B------:R-:W5:Y:S04]  /*5110*/  LDG.E R52, desc[UR4][R2.64+0x8] ;  /* 0x0000080402347981 */ /* 0x000f68000c1e1900 */
[----:B------:R-:W5:Y:S04]  /*5120*/  LDG.E R42, desc[UR4][R14.64] ;  /* 0x000000040e2a7981 */ /* 0x000f68000c1e1900 */
[----:B------:R-:W5:Y:S04]  /*5130*/  LDG.E R40, desc[UR4][R4.64] ;  /* 0x0000000404287981 */ /* 0x000f68000c1e1900 */
[----:B------:R-:W5:Y:S04]  /*5140*/  LDG.E R35, desc[UR4][R12.64] ;  /* 0x000000040c237981 */ /* 0x000f68000c1e1900 */
[----:B------:R-:W5:Y:S04]  /*5150*/  LDG.E R34, desc[UR4][R14.64+0x8] ;  /* 0x000008040e227981 */ /* 0x000f68000c1e1900 */
[----:B------:R-:W5:Y:S04]  /*5160*/  LDG.E R36, desc[UR4][R4.64+0x8] ;  /* 0x0000080404247981 */ /* 0x000f68000c1e1900 */
[----:B------:R-:W5:Y:S01]  /*5170*/  LDG.E R38, desc[UR4][R12.64+0x8] ;  /* 0x000008040c267981 */ /* 0x000f62000c1e1900 */
[----:B--2---:R-:W-:-:S04]  /*5180*/  IMAD R33, R32, R11, RZ ;  /* 0x0000000b20217224 */ /* 0x004fc800078e02ff */
[----:B------:R-:W-:-:S05]  /*5190*/  IMAD.WIDE R32, R33, 0x4, R24 ;  /* 0x0000000421207825 */ /* 0x000fca00078e0218 */
[----:B------:R-:W2:Y:S04]  /*51a0*/  LDG.E R41, desc[UR4][R32.64+0x4] ;  /* 0x0000040420297981 */ /* 0x000ea8000c1e1900 */
[----:B------:R-:W3:Y:S04]  /*51b0*/  LDG.E R43, desc[UR4][R32.64] ;  /* 0x00000004202b7981 */ /* 0x000ee8000c1e1900 */
[----:B------:R0:W5:Y:S02]  /*51c0*/  LDG.E R45, desc[UR4][R32.64+0x8] ;  /* 0x00000804202d7981 */ /* 0x000164000c1e1900 */
[----:B0-----:R-:W0:Y:S01]  /*51d0*/  LDC.64 R32, c[0x0][0x400] ;  /* 0x00010000ff207b82 */ /* 0x001e220000000a00 */
[----:B------:R-:W-:-:S02]  /*51e0*/  IMAD R49, R6, R11, RZ ;  /* 0x0000000b06317224 */ /* 0x000fc400078e02ff */
[----:B--2---:R-:W-:Y:S01]  /*51f0*/  FADD R41, R41, -R50 ;  /* 0x8000003229297221 */ /* 0x004fe20000000000 */
[----:B---3--:R-:W-:-:S03]  /*5200*/  FADD R43, R43, -R48 ;  /* 0x800000302b2b7221 */ /* 0x008fc60000000000 */
[C---:B----4-:R-:W-:Y:S01]  /*5210*/  FMUL R48, R41.reuse, R47 ;  /* 0x0000002f29307220 */ /* 0x050fe20000400000 */
[C---:B-----5:R-:W-:Y:S01]  /*5220*/  FMUL R47, R41.reuse, R46 ;  /* 0x0000002e292f7220 */ /* 0x060fe20000400000 */
[----:B------:R-:W-:Y:S01]  /*5230*/  FMUL R44, R41, R44 ;  /* 0x0000002c292c7220 */ /* 0x000fe20000400000 */
[----:B------:R-:W-:Y:S01]  /*5240*/  FADD R45, R45, -R52 ;  /* 0x800000342d2d7221 */ /* 0x000fe20000000000 */
[C---:B------:R-:W-:Y:S01]  /*5250*/  FFMA R42, R43.reuse, R42, R48 ;  /* 0x0000002a2b2a7223 */ /* 0x040fe20000000030 */
[C---:B------:R-:W-:Y:S01]  /*5260*/  FFMA R53, R43.reuse, R40, R47 ;  /* 0x000000282b357223 */ /* 0x040fe2000000002f */
[----:B------:R-:W-:Y:S02]  /*5270*/  FFMA R47, R43, R35, R44 ;  /* 0x000000232b2f7223 */ /* 0x000fe4000000002c */
[----:B------:R-:W-:Y:S01]  /*5280*/  FFMA R51, R45, R34, R42 ;  /* 0x000000222d337223 */ /* 0x000fe2000000002a */
[----:B------:R-:W-:-:S04]  /*5290*/  IMAD.WIDE R34, R49, 0x4, R26 ;  /* 0x0000000431227825 */ /* 0x000fc800078e021a */
[C---:B------:R-:W-:Y:S01]  /*52a0*/  FFMA R53, R45.reuse, R36, R53 ;  /* 0x000000242d357223 */ /* 0x040fe20000000035 */
[----:B------:R-:W-:Y:S01]  /*52b0*/  FFMA R49, R45, R38, R47 ;  /* 0x000000262d317223 */ /* 0x000fe2000000002f */
[----:B------:R-:W-:Y:S04]  /*52c0*/  STG.E desc[UR4][R34.64+0x4], R51 ;  /* 0x0000043322007986 */ /* 0x000fe8000c101904 */
[----:B------:R-:W-:Y:S04]  /*52d0*/  STG.E desc[UR4][R34.64+0x8], R53 ;  /* 0x0000083522007986 */ /* 0x000fe8000c101904 */
[----:B------:R-:W-:Y:S04]  /*52e0*/  STG.E desc[UR4][R34.64], R49 ;  /* 0x0000003122007986 */ /* 0x000fe8000c101904 */
        /* <DEDUP_REMOVED lines=8> */
[----:B------:R-:W2:Y:S04]  /*5370*/  LDG.E R30, desc[UR4][R30.64+0x4] ;  /* 0x000004041e1e7981 */ /* 0x000ea8000c1e1900 */
[----:B------:R-:W3:Y:S04]  /*5380*/  LDG.E R52, desc[UR4][R2.64+0x4] ;  /* 0x0000040402347981 */ /* 0x000ee8000c1e1900 */
[----:B0-----:R-:W4:Y:S04]  /*5390*/  LDG.E R45, desc[UR4][R4.64+0x4] ;  /* 0x00000404042d7981 */ /* 0x001f28000c1e1900 */
[----:B------:R-:W5:Y:S04]  /*53a0*/  LDG.E R51, desc[UR4][R2.64] ;  /* 0x0000000402337981 */ /* 0x000f68000c1e1900 */
[----:B------:R-:W5:Y:S04]  /*53b0*/  LDG.E R53, desc[UR4][R14.64+0x4] ;  /* 0x000004040e357981 */ /* 0x000f68000c1e1900 */
[----:B------:R-:W5:Y:S04]  /*53c0*/  LDG.E R44, desc[UR4][R12.64+0x4] ;  /* 0x000004040c2c7981 */ /* 0x000f68000c1e1900 */
[----:B------:R-:W5:Y:S04]  /*53d0*/  LDG.E R43, desc[UR4][R2.64+0x8] ;  /* 0x00000804022b7981 */ /* 0x000f68000c1e1900 */
[----:B------:R-:W5:Y:S04]  /*53e0*/  LDG.E R42, desc[UR4][R14.64] ;  /* 0x000000040e2a7981 */ /* 0x000f68000c1e1900 */
[----:B------:R-:W5:Y:S04]  /*53f0*/  LDG.E R40, desc[UR4][R4.64] ;  /* 0x0000000404287981 */ /* 0x000f68000c1e1900 */
[----:B------:R-:W5:Y:S04]  /*5400*/  LDG.E R38, desc[UR4][R12.64] ;  /* 0x000000040c267981 */ /* 0x000f68000c1e1900 */
[----:B-1----:R-:W5:Y:S04]  /*5410*/  LDG.E R36, desc[UR4][R14.64+0x8] ;  /* 0x000008040e247981 */ /* 0x002f68000c1e1900 */
[----:B------:R-:W5:Y:S01]  /*5420*/  LDG.E R6, desc[UR4][R4.64+0x8] ;  /* 0x0000080404067981 */ /* 0x000f62000c1e1900 */
[----:B--2---:R-:W-:-:S03]  /*5430*/  IMAD R47, R30, R11, RZ ;  /* 0x0000000b1e2f7224 */ /* 0x004fc600078e02ff */
[----:B------:R-:W2:Y:S01]  /*5440*/  LDG.E R30, desc[UR4][R12.64+0x8] ;  /* 0x000008040c1e7981 */ /* 0x000ea2000c1e1900 */
[----:B------:R-:W-:-:S05]  /*5450*/  IMAD.WIDE R46, R47, 0x4, R24 ;  /* 0x000000042f2e7825 */ /* 0x000fca00078e0218 */
[----:B------:R-:W3:Y:S04]  /*5460*/  LDG.E R49, desc[UR4][R46.64+0x4] ;  /* 0x000004042e317981 */ /* 0x000ee8000c1e1900 */
[----:B------:R-:W5:Y:S04]  /*5470*/  LDG.E R48, desc[UR4][R46.64] ;  /* 0x000000042e307981 */ /* 0x000f68000c1e1900 */
[----:B------:R4:W2:Y:S01]  /*5480*/  LDG.E R50, desc[UR4][R46.64+0x8] ;  /* 0x000008042e327981 */ /* 0x0008a2000c1e1900 */
[----:B------:R-:W-:-:S04]  /*5490*/  IMAD.WIDE R34, R11, 0x4, R34 ;  /* 0x000000040b227825 */ /* 0x000fc800078e0222 */
[----:B---3--:R-:W-:-:S04]  /*54a0*/  FADD R31, R49, -R52 ;  /* 0x80000034311f7221 */ /* 0x008fc80000000000 */
[C---:B----4-:R-:W-:Y:S01]  /*54b0*/  FMUL R47, R31.reuse, R45 ;  /* 0x0000002d1f2f7220 */ /* 0x050fe20000400000 */
[----:B-----5:R-:W-:Y:S01]  /*54c0*/  FADD R41, R48, -R51 ;  /* 0x8000003330297221 */ /* 0x020fe20000000000 */
[C---:B------:R-:W-:Y:S01]  /*54d0*/  FMUL R46, R31.reuse, R53 ;  /* 0x000000351f2e7220 */ /* 0x040fe20000400000 */
[----:B------:R-:W-:Y:S01]  /*54e0*/  FMUL R45, R31, R44 ;  /* 0x0000002c1f2d7220 */ /* 0x000fe20000400000 */
[----:B--2---:R-:W-:Y:S01]  /*54f0*/  FADD R43, R50, -R43 ;  /* 0x8000002b322b7221 */ /* 0x004fe20000000000 */
[C---:B------:R-:W-:Y:S01]  /*5500*/  FFMA R49, R41.reuse, R40, R47 ;  /* 0x0000002829317223 */ /* 0x040fe2000000002f */
[C---:B------:R-:W-:Y:S01]  /*5510*/  FFMA R42, R41.reuse, R42, R46 ;  /* 0x0000002a292a7223 */ /* 0x040fe2000000002e */
[----:B------:R-:W-:Y:S02]  /*5520*/  FFMA R45, R41, R38, R45 ;  /* 0x00000026292d7223 */ /* 0x000fe4000000002d */
[C---:B------:R-:W-:Y:S01]  /*5530*/  FFMA R49, R43.reuse, R6, R49 ;  /* 0x000000062b317223 */ /* 0x040fe20000000031 */
[C---:B------:R-:W-:Y:S01]  /*5540*/  FFMA R47, R43.reuse, R36, R42 ;  /* 0x000000242b2f7223 */ /* 0x040fe2000000002a */
[----:B------:R-:W-:-:S03]  /*5550*/  FFMA R45, R43, R30, R45 ;  /* 0x0000001e2b2d7223 */ /* 0x000fc6000000002d */
[----:B------:R1:W-:Y:S04]  /*5560*/  STG.E desc[UR4][R34.64+0x8], R49 ;  /* 0x0000083122007986 */ /* 0x0003e8000c101904 */
[----:B------:R1:W-:Y:S04]  /*5570*/  STG.E desc[UR4][R34.64+0x4], R47 ;  /* 0x0000042f22007986 */ /* 0x0003e8000c101904 */
[----:B------:R1:W-:Y:S04]  /*5580*/  STG.E desc[UR4][R34.64], R45 ;  /* 0x0000002d22007986 */ /* 0x0003e8000c101904 */
[----:B------:R1:W-:Y:S04]  /*5590*/  STG.E desc[UR4][R32.64], R45 ;  /* 0x0000002d20007986 */ /* 0x0003e8000c101904 */
[----:B------:R-:W2:Y:S04]  /*55a0*/  LDG.E R51, desc[UR4][R34.64+0x4] ;  /* 0x0000040422337981 */ /* 0x000ea8000c1e1900 */
[----:B--2---:R1:W-:Y:S04]  /*55b0*/  STG.E desc[UR4][R32.64+0x4], R51 ;  /* 0x0000043320007986 */ /* 0x0043e8000c101904 */
[----:B------:R-:W2:Y:S01]  /*55c0*/  LDG.E R53, desc[UR4][R34.64+0x8] ;  /* 0x0000080422357981 */ /* 0x000ea2000c1e1900 */
[----:B------:R-:W-:-:S03]  /*55d0*/  IADD3 R39, PT, PT, R39, 0x2, RZ ;  /* 0x0000000227277810 */ /* 0x000fc60007ffe0ff */
[----:B------:R1:W-:Y:S04]  /*55e0*/  STG.E desc[UR4][R32.64+0xc], R41 ;  /* 0x00000c2920007986 */ /* 0x0003e8000c101904 */
[----:B------:R1:W-:Y:S04]  /*55f0*/  STG.E desc[UR4][R32.64+0x10], R31 ;  /* 0x0000101f20007986 */ /* 0x0003e8000c101904 */
[----:B------:R1:W-:Y:S01]  /*5600*/  STG.E desc[UR4][R32.64+0x14], R43 ;  /* 0x0000142b20007986 */ /* 0x0003e2000c101904 */
[----:B------:R-:W-:-:S03]  /*5610*/  ISETP.NE.AND P0, PT, R39, R0, PT ;  /* 0x000000002700720c */ /* 0x000fc60003f05270 */
[----:B--2---:R1:W-:Y:S10]  /*5620*/  STG.E desc[UR4][R32.64+0x8], R53 ;  /* 0x0000083520007986 */ /* 0x0043f4000c101904 */
[----:B------:R-:W-:Y:S05]  /*5630*/  @P0 BRA `(.L_x_103) ;  /* 0xfffffff800880947 */ /* 0x000fea000383ffff */
[----:B------:R-:W-:-:S07]  /*5640*/  MOV R6, R0 ;  /* 0x0000000000067202 */ /* 0x000fce0000000f00 */
.L_x_102:
[----:B------:R-:W-:-:S13]  /*5650*/  LOP3.LUT P0, RZ, R37, 0x1, RZ, 0xc0, !PT ;  /* 0x0000000125ff7812 */ /* 0x000fda000780c0ff */
[----:B------:R-:W-:Y:S05]  /*5660*/  @!P0 BRA `(.L_x_104) ;  /* 0x0000000000c88947 */ /* 0x000fea0003800000 */
[----:B------:R-:W2:Y:S01]  /*5670*/  LDCU.64 UR8, c[0x0][0x3c8] ;  /* 0x00007900ff0877ac */ /* 0x000ea20008000a00 */
[----:B------:R-:W-:Y:S01]  /*5680*/  IMAD R37, R8, R37, R6 ;  /* 0x0000002508257224 */ /* 0x000fe200078e0206 */
[----:B-1----:R-:W3:Y:S04]  /*5690*/  LDG.E R41, desc[UR4][R2.64+0x4] ;  /* 0x0000040402297981 */ /* 0x002ee8000c1e1900 */
[----:B------:R-:W-:Y:S01]  /*56a0*/  IADD3 R6, P0, PT, R10, R37, RZ ;  /* 0x000000250a067210 */ /* 0x000fe20007f1e0ff */
[----:B------:R-:W4:Y:S03]  /*56b0*/  LDG.E R39, desc[UR4][R2.64] ;  /* 0x0000000402277981 */ /* 0x000f26000c1e1900 */
[----:B------:R-:W-:Y:S01]  /*56c0*/  IADD3.X R31, PT, PT, RZ, R7, RZ, P0, !PT ;  /* 0x00000007ff1f7210 */ /* 0x000fe200007fe4ff */
[----:B------:R-:W5:Y:S04]  /*56d0*/  LDG.E R50, desc[UR4][R14.64+0x4] ;  /* 0x000004040e327981 */ /* 0x000f68000c1e1900 */
[----:B------:R-:W5:Y:S01]  /*56e0*/  LDG.E R38, desc[UR4][R4.64+0x4] ;  /* 0x0000040404267981 */ /* 0x000f62000c1e1900 */
[----:B--2---:R-:W-:-:S03]  /*56f0*/  LEA R32, P0, R6, UR8, 0x2 ;  /* 0x0000000806207c11 */ /* 0x004fc6000f8010ff */
[----:B------:R-:W2:Y:S01]  /*5700*/  LDG.E R44, desc[UR4][R12.64+0x4] ;  /* 0x000004040c2c7981 */ /* 0x000ea2000c1e1900 */
[----:B------:R-:W-:-:S03]  /*5710*/  LEA.HI.X R33, R6, UR9, R31, 0x2, P0 ;  /* 0x0000000906217c11 */ /* 0x000fc600080f141f */
[----:B------:R1:W2:Y:S04]  /*5720*/  LDG.E R36, desc[UR4][R2.64+0x8] ;  /* 0x0000080402247981 */ /* 0x0002a8000c1e1900 */
[----:B------:R-:W3:Y:S04]  /*5730*/  LDG.E R32, desc[UR4][R32.64] ;  /* 0x0000000420207981 */ /* 0x000ee8000c1e1900 */
[----:B------:R-:W2:Y:S04]  /*5740*/  LDG.E R48, desc[UR4][R14.64] ;  /* 0x000000040e307981 */ /* 0x000ea8000c1e1900 */
[----:B------:R-:W2:Y:S04]  /*5750*/  LDG.E R42, desc[UR4][R12.64] ;  /* 0x000000040c2a7981 */ /* 0x000ea8000c1e1900 */
[----:B------:R-:W2:Y:S04]  /*5760*/  LDG.E R52, desc[UR4][R14.64+0x8] ;  /* 0x000008040e347981 */ /* 0x000ea8000c1e1900 */
[----:B------:R-:W2:Y:S04]  /*5770*/  LDG.E R40, desc[UR4][R4.64+0x8] ;  /* 0x0000080404287981 */ /* 0x000ea8000c1e1900 */
[----:B------:R-:W2:Y:S01]  /*5780*/  LDG.E R46, desc[UR4][R12.64+0x8] ;  /* 0x000008040c2e7981 */ /* 0x000ea2000c1e1900 */
[----:B---3--:R-:W-:-:S03]  /*5790*/  IMAD R31, R32, R11, RZ ;  /* 0x0000000b201f7224 */ /* 0x008fc600078e02ff */
[----:B------:R3:W2:Y:S01]  /*57a0*/  LDG.E R32, desc[UR4][R4.64] ;  /* 0x0000000404207981 */ /* 0x0006a2000c1e1900 */
[----:B------:R-:W-:-:S05]  /*57b0*/  IMAD.WIDE R30, R31, 0x4, R24 ;  /* 0x000000041f1e7825 */ /* 0x000fca00078e0218 */
[----:B------:R-:W4:Y:S04]  /*57c0*/  LDG.E R34, desc[UR4][R30.64+0x4] ;  /* 0x000004041e227981 */ /* 0x000f28000c1e1900 */
[----:B------:R-:W5:Y:S04]  /*57d0*/  LDG.E R6, desc[UR4][R30.64] ;  /* 0x000000041e067981 */ /* 0x000f68000c1e1900 */
[----:B------:R2:W2:Y:S01]  /*57e0*/  LDG.E R35, desc[UR4][R30.64+0x8] ;  /* 0x000008041e237981 */ /* 0x0004a2000c1e1900 */
[----:B-1----:R-:W1:Y:S01]  /*57f0*/  LDC.64 R2, c[0x0][0x400] ;  /* 0x00010000ff027b82 */ /* 0x002e620000000a00 */
[----:B------:R-:W-:-:S04]  /*5800*/  IMAD R11, R37, R11, RZ ;  /* 0x0000000b250b7224 */ /* 0x000fc800078e02ff */
[----:B---3--:R-:W-:-:S04]  /*5810*/  IMAD.WIDE R4, R11, 0x4, R26 ;  /* 0x000000040b047825 */ /* 0x008fc800078e021a */
[----:B----4-:R-:W-:Y:S01]  /*5820*/  FADD R41, R34, -R41 ;  /* 0x8000002922297221 */ /* 0x010fe20000000000 */
[----:B-----5:R-:W-:-:S03]  /*5830*/  FADD R39, R6, -R39 ;  /* 0x8000002706277221 */ /* 0x020fc60000000000 */
[C---:B------:R-:W-:Y:S01]  /*5840*/  FMUL R50, R41.reuse, R50 ;  /* 0x0000003229327220 */ /* 0x040fe20000400000 */
[C---:B------:R-:W-:Y:S01]  /*5850*/  FMUL R33, R41.reuse, R38 ;  /* 0x0000002629217220 */ /* 0x040fe20000400000 */
[----:B--2---:R-:W-:Y:S01]  /*5860*/  FMUL R31, R41, R44 ;  /* 0x0000002c291f7220 */ /* 0x004fe20000400000 */
[----:B------:R-:W-:Y:S01]  /*5870*/  FADD R35, R35, -R36 ;  /* 0x8000002423237221 */ /* 0x000fe20000000000 */
        /* <DEDUP_REMOVED lines=9> */
[----:B-1----:R2:W-:Y:S04]  /*5910*/  STG.E desc[UR4][R2.64], R31 ;  /* 0x0000001f02007986 */ /* 0x0025e8000c101904 */
[----:B------:R-:W3:Y:S04]  /*5920*/  LDG.E R11, desc[UR4][R4.64+0x4] ;  /* 0x00000404040b7981 */ /* 0x000ee8000c1e1900 */
[----:B---3--:R2:W-:Y:S04]  /*5930*/  STG.E desc[UR4][R2.64+0x4], R11 ;  /* 0x0000040b02007986 */ /* 0x0085e8000c101904 */
[----:B------:R-:W3:Y:S04]  /*5940*/  LDG.E R15, desc[UR4][R4.64+0x8] ;  /* 0x00000804040f7981 */ /* 0x000ee8000c1e1900 */
[----:B------:R2:W-:Y:S04]  /*5950*/  STG.E desc[UR4][R2.64+0xc], R39 ;  /* 0x00000c2702007986 */ /* 0x0005e8000c101904 */
[----:B------:R2:W-:Y:S04]  /*5960*/  STG.E desc[UR4][R2.64+0x10], R41 ;  /* 0x0000102902007986 */ /* 0x0005e8000c101904 */
[----:B------:R2:W-:Y:S04]  /*5970*/  STG.E desc[UR4][R2.64+0x14], R35 ;  /* 0x0000142302007986 */ /* 0x0005e8000c101904 */
[----:B---3--:R2:W-:Y:S02]  /*5980*/  STG.E desc[UR4][R2.64+0x8], R15 ;  /* 0x0000080f02007986 */ /* 0x0085e4000c101904 */
.L_x_104:
[----:B--2---:R-:W2:Y:S01]  /*5990*/  LDG.E R5, desc[UR4][R28.64+0x1348] ;  /* 0x001348041c057981 */ /* 0x004ea2000c1e1900 */
[----:B------:R-:W2:Y:S01]  /*59a0*/  LDC.64 R2, c[0x0][0x400] ;  /* 0x00010000ff027b82 */ /* 0x000ea20000000a00 */
[----:B------:R-:W3:Y:S02]  /*59b0*/  LDCU UR8, c[0x0][0x38c] ;  /* 0x00007180ff0877ac */ /* 0x000ee40008000800 */
[----:B--2---:R2:W-:Y:S04]  /*59c0*/  STG.E desc[UR4][R2.64+0x24], R5 ;  /* 0x0000240502007986 */ /* 0x0045e8000c101904 */
[----:B------:R-:W4:Y:S04]  /*59d0*/  LDG.E R11, desc[UR4][R28.64+0x564] ;  /* 0x000564041c0b7981 */ /* 0x000f28000c1e1900 */
[----:B----4-:R2:W-:Y:S04]  /*59e0*/  STG.E desc[UR4][R2.64+0x28], R11 ;  /* 0x0000280b02007986 */ /* 0x0105e8000c101904 */
[----:B------:R-:W4:Y:S01]  /*59f0*/  LDG.E R13, desc[UR4][R28.64+0x714] ;  /* 0x000714041c0d7981 */ /* 0x000f22000c1e1900 */
[----:B------:R-:W-:-:S04]  /*5a00*/  IADD3 R8, PT, PT, R9, R8, RZ ;  /* 0x0000000809087210 */ /* 0x000fc80007ffe0ff */
[----:B---3--:R-:W-:Y:S01]  /*5a10*/  ISETP.GE.AND P0, PT, R8, UR8, PT ;  /* 0x0000000808007c0c */ /* 0x008fe2000bf06270 */
[----:B----4-:R2:W-:-:S12]  /*5a20*/  STG.E desc[UR4][R2.64+0x2c], R13 ;  /* 0x00002c0d02007986 */ /* 0x0105d8000c101904 */
[----:B------:R-:W-:Y:S05]  /*5a30*/  @!P0 BRA `(.L_x_105) ;  /* 0xfffffff4005c8947 */ /* 0x000fea000383ffff */
[----:B0-----:R-:W-:Y:S05]  /*5a40*/  EXIT ;  /* 0x000000000000794d */ /* 0x001fea0003800000 */
.L_x_101:
[----:B------:R-:W0:Y:S02]  /*5a50*/  LDCU UR6, c[0x0][0x3a8] ;  /* 0x00007500ff0677ac */ /* 0x000e240008000800 */
[----:B0-----:R-:W-:-:S13]  /*5a60*/  FSETP.NEU.AND P0, PT, RZ, UR6, PT ;  /* 0x00000006ff007c0b */ /* 0x001fda000bf0d000 */
[----:B------:R-:W-:Y:S05]  /*5a70*/  @!P0 BRA `(.L_x_106) ;  /* 0x0000000400288947 */ /* 0x000fea0003800000 */
[----:B------:R-:W0:Y:S01]  /*5a80*/  I2F.U32.RP R6, R9 ;  /* 0x0000000900067306 */ /* 0x000e220000209000 */
[----:B------:R-:W-:Y:S01]  /*5a90*/  IADD3 R0, PT, PT, R8, R9, RZ ;  /* 0x0000000908007210 */ /* 0x000fe20007ffe0ff */
[----:B------:R-:W-:Y:S01]  /*5aa0*/  BSSY.RECONVERGENT B0, `(.L_x_107) ;  /* 0x0000029000007945 */ /* 0x000fe20003800200 */
[----:B------:R-:W-:Y:S02]  /*5ab0*/  ISETP.NE.U32.AND P2, PT, R9, RZ, PT ;  /* 0x000000ff0900720c */ /* 0x000fe40003f45070 */
[CC--:B------:R-:W-:Y:S02]  /*5ac0*/  ISETP.GE.U32.AND P0, PT, R0.reuse, R3.reuse, PT ;  /* 0x000000030000720c */ /* 0x0c0fe40003f06070 */
[----:B------:R-:W-:Y:S01]  /*5ad0*/  VIMNMX.U32 R7, PT, PT, R0, R3, !PT ;  /* 0x0000000300077248 */ /* 0x000fe20007fe0000 */
[----:B0-----:R-:W0:Y:S02]  /*5ae0*/  MUFU.RCP R6, R6 ;  /* 0x0000000600067308 */ /* 0x001e240000001000 */
[----:B0-----:R-:W-:-:S06]  /*5af0*/  IADD3 R4, PT, PT, R6, 0xffffffe, RZ ;  /* 0x0ffffffe06047810 */ /* 0x001fcc0007ffe0ff */
[----:B------:R0:W1:Y:S02]  /*5b00*/  F2I.FTZ.U32.TRUNC.NTZ R5, R4 ;  /* 0x0000000400057305 */ /* 0x000064000021f000 */
[----:B0-----:R-:W-:Y:S01]  /*5b10*/  HFMA2 R4, -RZ, RZ, 0, 0 ;  /* 0x00000000ff047431 */ /* 0x001fe200000001ff */
[----:B-1----:R-:W-:-:S05]  /*5b20*/  IADD3 R2, PT, PT, RZ, -R5, RZ ;  /* 0x80000005ff027210 */ /* 0x002fca0007ffe0ff */
[----:B------:R-:W-:Y:S01]  /*5b30*/  IMAD R11, R2, R9, RZ ;  /* 0x00000009020b7224 */ /* 0x000fe200078e02ff */
[----:B------:R-:W-:-:S03]  /*5b40*/  SEL R2, RZ, 0x1, P0 ;  /* 0x00000001ff027807 */ /* 0x000fc60000000000 */
[----:B------:R-:W-:Y:S01]  /*5b50*/  IMAD.HI.U32 R5, R5, R11, R4 ;  /* 0x0000000b05057227 */ /* 0x000fe200078e0004 */
[----:B------:R-:W-:-:S05]  /*5b60*/  IADD3 R0, PT, PT, R7, -R0, -R2 ;  /* 0x8000000007007210 */ /* 0x000fca0007ffe802 */
[----:B------:R-:W-:-:S05]  /*5b70*/  IMAD.HI.U32 R5, R5, R0, RZ ;  /* 0x0000000005057227 */ /* 0x000fca00078e00ff */
[----:B------:R-:W-:-:S05]  /*5b80*/  IADD3 R4, PT, PT, -R5, RZ, RZ ;  /* 0x000000ff05047210 */ /* 0x000fca0007ffe1ff */
[----:B------:R-:W-:-:S05]  /*5b90*/  IMAD R0, R9, R4, R0 ;  /* 0x0000000409007224 */ /* 0x000fca00078e0200 */
[----:B------:R-:W-:-:S13]  /*5ba0*/  ISETP.GE.U32.AND P0, PT, R0, R9, PT ;  /* 0x000000090000720c */ /* 0x000fda0003f06070 */
[-C--:B------:R-:W-:Y:S02]  /*5bb0*/  @P0 IADD3 R0, PT, PT, R0, -R9.reuse, RZ ;  /* 0x8000000900000210 */ /* 0x080fe40007ffe0ff */
[----:B------:R-:W-:Y:S02]  /*5bc0*/  @P0 IADD3 R5, PT, PT, R5, 0x1, RZ ;  /* 0x0000000105050810 */ /* 0x000fe40007ffe0ff */
[----:B------:R-:W-:-:S13]  /*5bd0*/  ISETP.GE.U32.AND P1, PT, R0, R9, PT ;  /* 0x000000090000720c */ /* 0x000fda0003f26070 */
[----:B------:R-:W-:Y:S02]  /*5be0*/  @P1 IADD3 R5, PT, PT, R5, 0x1, RZ ;  /* 0x0000000105051810 */ /* 0x000fe40007ffe0ff */
[----:B------:R-:W-:-:S04]  /*5bf0*/  @!P2 LOP3.LUT R5, RZ, R9, RZ, 0x33, !PT ;  /* 0x00000009ff05a212 */ /* 0x000fc800078e33ff */
[----:B------:R-:W-:-:S04]  /*5c00*/  IADD3 R0, PT, PT, R2, R5, RZ ;  /* 0x0000000502007210 */ /* 0x000fc80007ffe0ff */
[C---:B------:R-:W-:Y:S02]  /*5c10*/  LOP3.LUT R2, R0.reuse, 0x3, RZ, 0xc0, !PT ;  /* 0x0000000300027812 */ /* 0x040fe400078ec0ff */
[----:B------:R-:W-:Y:S02]  /*5c20*/  ISETP.GE.U32.AND P1, PT, R0, 0x3, PT ;  /* 0x000000030000780c */ /* 0x000fe40003f26070 */
[----:B------:R-:W-:-:S13]  /*5c30*/  ISETP.NE.AND P0, PT, R2, 0x3, PT ;  /* 0x000000030200780c */ /* 0x000fda0003f05270 */
[----:B------:R-:W-:Y:S05]  /*5c40*/  @!P0 BRA `(.L_x_108) ;  /* 0x0000000000388947 */ /* 0x000fea0003800000 */
[----:B------:R-:W0:Y:S01]  /*5c50*/  LDC.64 R4, c[0x0][0x400] ;  /* 0x00010000ff047b82 */ /* 0x000e220000000a00 */
[----:B------:R-:W-:Y:S02]  /*5c60*/  IADD3 R0, PT, PT, R0, 0x1, RZ ;  /* 0x0000000100007810 */ /* 0x000fe40007ffe0ff */
[----:B------:R-:W-:Y:S02]  /*5c70*/  MOV R2, RZ ;  /* 0x000000ff00027202 */ /* 0x000fe40000000f00 */
[----:B------:R-:W-:-:S07]  /*5c80*/  LOP3.LUT R15, R0, 0x3, RZ, 0xc0, !PT ;  /* 0x00000003000f7812 */ /* 0x000fce00078ec0ff */
.L_x_109:
[----:B-1----:R-:W0:Y:S04]  /*5c90*/  LDG.E R7, desc[UR4][R28.64+0x1348] ;  /* 0x001348041c077981 */ /* 0x002e28000c1e1900 */
[----:B0-----:R1:W-:Y:S04]  /*5ca0*/  STG.E desc[UR4][R4.64+0x24], R7 ;  /* 0x0000240704007986 */ /* 0x0013e8000c101904 */
[----:B------:R-:W2:Y:S04]  /*5cb0*/  LDG.E R11, desc[UR4][R28.64+0x564] ;  /* 0x000564041c0b7981 */ /* 0x000ea8000c1e1900 */
[----:B--2---:R1:W-:Y:S04]  /*5cc0*/  STG.E desc[UR4][R4.64+0x28], R11 ;  /* 0x0000280b04007986 */ /* 0x0043e8000c101904 */
[----:B------:R-:W2:Y:S01]  /*5cd0*/  LDG.E R13, desc[UR4][R28.64+0x714] ;  /* 0x000714041c0d7981 */ /* 0x000ea2000c1e1900 */
[----:B------:R-:W-:-:S02]  /*5ce0*/  IADD3 R2, PT, PT, R2, 0x1, RZ ;  /* 0x0000000102027810 */ /* 0x000fc40007ffe0ff */
[----:B------:R-:W-:Y:S02]  /*5cf0*/  IADD3 R8, PT, PT, R9, R8, RZ ;  /* 0x0000000809087210 */ /* 0x000fe40007ffe0ff */
[----:B------:R-:W-:Y:S01]  /*5d00*/  ISETP.NE.AND P0, PT, R2, R15, PT ;  /* 0x0000000f0200720c */ /* 0x000fe20003f05270 */
[----:B--2---:R1:W-:-:S12]  /*5d10*/  STG.E desc[UR4][R4.64+0x2c], R13 ;  /* 0x00002c0d04007986 */ /* 0x0043d8000c101904 */
[----:B------:R-:W-:Y:S05]  /*5d20*/  @P0 BRA `(.L_x_109) ;  /* 0xfffffffc00d80947 */ /* 0x000fea000383ffff */
.L_x_108:
[----:B------:R-:W-:Y:S05]  /*5d30*/  BSYNC.RECONVERGENT B0 ;  /* 0x0000000000007941 */ /* 0x000fea0003800200 */
.L_x_107:
[----:B------:R-:W-:Y:S05]  /*5d40*/  @!P1 EXIT ;  /* 0x000000000000994d */ /* 0x000fea0003800000 */
[----:B-1----:R-:W0:Y:S02]  /*5d50*/  LDC.64 R4, c[0x0][0x400] ;  /* 0x00010000ff047b82 */ /* 0x002e240000000a00 */
.L_x_110:
[----:B--2---:R-:W0:Y:S04]  /*5d60*/  LDG.E R7, desc[UR4][R28.64+0x1348] ;  /* 0x001348041c077981 */ /* 0x004e28000c1e1900 */
[----:B0-----:R0:W-:Y:S04]  /*5d70*/  STG.E desc[UR4][R4.64+0x24], R7 ;  /* 0x0000240704007986 */ /* 0x0011e8000c101904 */
[----:B------:R-:W2:Y:S04]  /*5d80*/  LDG.E R11, desc[UR4][R28.64+0x564] ;  /* 0x000564041c0b7981 */ /* 0x000ea8000c1e1900 */
[----:B--2---:R1:W-:Y:S04]  /*5d90*/  STG.E desc[UR4][R4.64+0x28], R11 ;  /* 0x0000280b04007986 */ /* 0x0043e8000c101904 */
[----:B------:R-:W2:Y:S04]  /*5da0*/  LDG.E R13, desc[UR4][R28.64+0x714] ;  /* 0x000714041c0d7981 */ /* 0x000ea8000c1e1900 */
[----:B--2---:R2:W-:Y:S04]  /*5db0*/  STG.E desc[UR4][R4.64+0x2c], R13 ;  /* 0x00002c0d04007986 */ /* 0x0045e8000c101904 */
[----:B------:R-:W3:Y:S04]  /*5dc0*/  LDG.E R15, desc[UR4][R28.64+0x1348] ;  /* 0x001348041c0f7981 */ /* 0x000ee8000c1e1900 */
[----:B---3--:R3:W-:Y:S04]  /*5dd0*/  STG.E desc[UR4][R4.64+0x24], R15 ;  /* 0x0000240f04007986 */ /* 0x0087e8000c101904 */
[----:B------:R-:W4:Y:S04]  /*5de0*/  LDG.E R17, desc[UR4][R28.64+0x564] ;  /* 0x000564041c117981 */ /* 0x000f28000c1e1900 */
[----:B----4-:R4:W-:Y:S04]  /*5df0*/  STG.E desc[UR4][R4.64+0x28], R17 ;  /* 0x0000281104007986 */ /* 0x0109e8000c101904 */
[----:B------:R-:W5:Y:S04]  /*5e00*/  LDG.E R19, desc[UR4][R28.64+0x714] ;  /* 0x000714041c137981 */ /* 0x000f68000c1e1900 */
[----:B-----5:R5:W-:Y:S04]  /*5e10*/  STG.E desc[UR4][R4.64+0x2c], R19 ;  /* 0x00002c1304007986 */ /* 0x020be8000c101904 */
[----:B0-----:R-:W2:Y:S04]  /*5e20*/  LDG.E R7, desc[UR4][R28.64+0x1348] ;  /* 0x001348041c077981 */ /* 0x001ea8000c1e1900 */
[----:B--2---:R2:W-:Y:S04]  /*5e30*/  STG.E desc[UR4][R4.64+0x24], R7 ;  /* 0x0000240704007986 */ /* 0x0045e8000c101904 */
[----:B-1----:R-:W3:Y:S04]  /*5e40*/  LDG.E R11, desc[UR4][R28.64+0x564] ;  /* 0x000564041c0b7981 */ /* 0x002ee8000c1e1900 */
[----:B---3--:R2:W-:Y:S04]  /*5e50*/  STG.E desc[UR4][R4.64+0x28], R11 ;  /* 0x0000280b04007986 */ /* 0x0085e8000c101904 */
[----:B------:R-:W3:Y:S04]  /*5e60*/  LDG.E R13, desc[UR4][R28.64+0x714] ;  /* 0x000714041c0d7981 */ /* 0x000ee8000c1e1900 */
[----:B---3--:R2:W-:Y:S04]  /*5e70*/  STG.E desc[UR4][R4.64+0x2c], R13 ;  /* 0x00002c0d04007986 */ /* 0x0085e8000c101904 */
[----:B------:R-:W3:Y:S04]  /*5e80*/  LDG.E R15, desc[UR4][R28.64+0x1348] ;  /* 0x001348041c0f7981 */ /* 0x000ee8000c1e1900 */
[----:B---3--:R2:W-:Y:S04]  /*5e90*/  STG.E desc[UR4][R4.64+0x24], R15 ;  /* 0x0000240f04007986 */ /* 0x0085e8000c101904 */
[----:B----4-:R-:W3:Y:S04]  /*5ea0*/  LDG.E R17, desc[UR4][R28.64+0x564] ;  /* 0x000564041c117981 */ /* 0x010ee8000c1e1900 */
[----:B---3--:R2:W-:Y:S04]  /*5eb0*/  STG.E desc[UR4][R4.64+0x28], R17 ;  /* 0x0000281104007986 */ /* 0x0085e8000c101904 */
[----:B-----5:R-:W3:Y:S01]  /*5ec0*/  LDG.E R19, desc[UR4][R28.64+0x714] ;  /* 0x000714041c137981 */ /* 0x020ee2000c1e1900 */
[----:B------:R-:W-:-:S04]  /*5ed0*/  LEA R8, R9, R8, 0x2 ;  /* 0x0000000809087211 */ /* 0x000fc800078e10ff */
[----:B------:R-:W-:Y:S01]  /*5ee0*/  ISETP.GE.AND P0, PT, R8, R3, PT ;  /* 0x000000030800720c */ /* 0x000fe20003f06270 */
[----:B---3--:R2:W-:-:S12]  /*5ef0*/  STG.E desc[UR4][R4.64+0x2c], R19 ;  /* 0x00002c1304007986 */ /* 0x0085d8000c101904 */
[----:B------:R-:W-:Y:S05]  /*5f00*/  @!P0 BRA `(.L_x_110) ;  /* 0xfffffffc00948947 */ /* 0x000fea000383ffff */
[----:B------:R-:W-:Y:S05]  /*5f10*/  EXIT ;  /* 0x000000000000794d */ /* 0x000fea0003800000 */
.L_x_106:
        /* <DEDUP_REMOVED lines=33> */
.L_x_113:
        /* <DEDUP_REMOVED lines=10> */
.L_x_112:
[----:B------:R-:W-:Y:S05]  /*61d0*/  BSYNC.RECONVERGENT B0 ;  /* 0x0000000000007941 */ /* 0x000fea0003800200 */
.L_x_111:
[----:B------:R-:W-:Y:S05]  /*61e0*/  @!P1 EXIT ;  /* 0x000000000000994d */ /* 0x000fea0003800000 */
[----:B-1----:R-:W0:Y:S02]  /*61f0*/  LDC.64 R4, c[0x0][0x400] ;  /* 0x00010000ff047b82 */ /* 0x002e240000000a00 */
.L_x_114:
        /* <DEDUP_REMOVED lines=28> */
        .weak           $__internal_0_$__cuda_sm20_sqrt_rn_f32_slowpath
        .type           $__internal_0_$__cuda_sm20_sqrt_rn_f32_slowpath,@function
        .size           $__internal_0_$__cuda_sm20_sqrt_rn_f32_slowpath,($__internal_1_$__cuda_sm3x_div_rn_noftz_f32_slowpath - $__internal_0_$__cuda_sm20_sqrt_rn_f32_slowpath)
$__internal_0_$__cuda_sm20_sqrt_rn_f32_slowpath:
[----:B------:R-:W-:-:S13]  /*63c0*/  LOP3.LUT P1, RZ, R0, 0x7fffffff, RZ, 0xc0, !PT ;  /* 0x7fffffff00ff7812 */ /* 0x000fda000782c0ff */
[----:B------:R-:W-:Y:S01]  /*63d0*/  @!P1 MOV R39, R0 ;  /* 0x0000000000279202 */ /* 0x000fe20000000f00 */
[----:B------:R-:W-:Y:S06]  /*63e0*/  @!P1 BRA `(.L_x_115) ;  /* 0x0000000000409947 */ /* 0x000fec0003800000 */
[----:B------:R-:W-:-:S13]  /*63f0*/  FSETP.GEU.FTZ.AND P1, PT, R0, RZ, PT ;  /* 0x000000ff0000720b */ /* 0x000fda0003f3e000 */
[----:B------:R-:W-:Y:S01]  /*6400*/  @!P1 MOV R39, 0x7fffffff ;  /* 0x7fffffff00279802 */ /* 0x000fe20000000f00 */
[----:B------:R-:W-:Y:S06]  /*6410*/  @!P1 BRA `(.L_x_115) ;  /* 0x0000000000349947 */ /* 0x000fec0003800000 */
[----:B------:R-:W-:-:S13]  /*6420*/  FSETP.GTU.FTZ.AND P1, PT, |R0|, +INF , PT ;  /* 0x7f8000000000780b */ /* 0x000fda0003f3c200 */
[----:B------:R-:W-:Y:S01]  /*6430*/  @P1 FADD.FTZ R39, R0, 1 ;  /* 0x3f80000000271421 */ /* 0x000fe20000010000 */
[----:B------:R-:W-:Y:S06]  /*6440*/  @P1 BRA `(.L_x_115) ;  /* 0x0000000000281947 */ /* 0x000fec0003800000 */
[----:B------:R-:W-:-:S13]  /*6450*/  FSETP.NEU.FTZ.AND P1, PT, |R0|, +INF , PT ;  /* 0x7f8000000000780b */ /* 0x000fda0003f3d200 */
[----:B------:R-:W-:-:S04]  /*6460*/  @P1 FFMA R48, R0, 1.84467440737095516160e+19, RZ ;  /* 0x5f80000000301823 */ /* 0x000fc800000000ff */
[----:B------:R-:W0:Y:S02]  /*6470*/  @P1 MUFU.RSQ R46, R48 ;  /* 0x00000030002e1308 */ /* 0x000e240000001400 */
[----:B0-----:R-:W-:Y:S01]  /*6480*/  @P1 FMUL.FTZ R39, R48, R46 ;  /* 0x0000002e30271220 */ /* 0x001fe20000410000 */
[----:B------:R-:W-:-:S03]  /*6490*/  @P1 FMUL.FTZ R46, R46, 0.5 ;  /* 0x3f0000002e2e1820 */ /* 0x000fc60000410000 */
[----:B------:R-:W-:-:S04]  /*64a0*/  @P1 FADD.FTZ R49, -R39, -RZ ;  /* 0x800000ff27311221 */ /* 0x000fc80000010100 */
[----:B------:R-:W-:-:S04]  /*64b0*/  @P1 FFMA R50, R39, R49, R48 ;  /* 0x0000003127321223 */ /* 0x000fc80000000030 */
[----:B------:R-:W-:Y:S01]  /*64c0*/  @P1 FFMA R46, R50, R46, R39 ;  /* 0x0000002e322e1223 */ /* 0x000fe20000000027 */
[----:B------:R-:W-:-:S03]  /*64d0*/  @!P1 MOV R39, R0 ;  /* 0x0000000000279202 */ /* 0x000fc60000000f00 */
[----:B------:R-:W-:-:S07]  /*64e0*/  @P1 FMUL.FTZ R39, R46, 2.3283064365386962891e-10 ;  /* 0x2f8000002e271820 */ /* 0x000fce0000410000 */
.L_x_115:
[----:B------:R-:W-:Y:S01]  /*64f0*/  MOV R0, R39 ;  /* 0x0000002700007202 */ /* 0x000fe20000000f00 */
[----:B------:R-:W-:-:S04]  /*6500*/  HFMA2 R39, -RZ, RZ, 0, 0 ;  /* 0x00000000ff277431 */ /* 0x000fc800000001ff */
[----:B------:R-:W-:Y:S05]  /*6510*/  RET.REL.NODEC R38 `(_Z23transform_neighbors_gpuiiiiiiifiifPKfS0_S0_PKiS0_S0_S0_PfPiS3_S3_S3_S3_) ;  /* 0xffffff9826b87950 */ /* 0x000fea0003c3ffff */
        .weak           $__internal_1_$__cuda_sm3x_div_rn_noftz_f32_slowpath
        .type           $__internal_1_$__cuda_sm3x_div_rn_noftz_f32_slowpath,@function
        .size           $__internal_1_$__cuda_sm3x_div_rn_noftz_f32_slowpath,(.L_x_129 - $__internal_1_$__cuda_sm3x_div_rn_noftz_f32_slowpath)
$__internal_1_$__cuda_sm3x_div_rn_noftz_f32_slowpath:
[----:B------:R-:W-:Y:S01]  /*6520*/  SHF.R.U32.HI R14, RZ, 0x17, R0 ;  /* 0x00000017ff0e7819 */ /* 0x000fe20000011600 */
[----:B------:R-:W-:Y:S01]  /*6530*/  BSSY.RECONVERGENT B1, `(.L_x_116) ;  /* 0x0000063000017945 */ /* 0x000fe20003800200 */
[----:B------:R-:W-:Y:S02]  /*6540*/  SHF.R.U32.HI R39, RZ, 0x17, R15 ;  /* 0x00000017ff277819 */ /* 0x000fe4000001160f */
[----:B------:R-:W-:Y:S02]  /*6550*/  LOP3.LUT R14, R14, 0xff, RZ, 0xc0, !PT ;  /* 0x000000ff0e0e7812 */ /* 0x000fe400078ec0ff */
[----:B------:R-:W-:Y:S02]  /*6560*/  LOP3.LUT R39, R39, 0xff, RZ, 0xc0, !PT ;  /* 0x000000ff27277812 */ /* 0x000fe400078ec0ff */
[----:B------:R-:W-:Y:S02]  /*6570*/  IADD3 R46, PT, PT, R14, -0x1, RZ ;  /* 0xffffffff0e2e7810 */ /* 0x000fe40007ffe0ff */
[----:B------:R-:W-:-:S02]  /*6580*/  IADD3 R45, PT, PT, R39, -0x1, RZ ;  /* 0xffffffff272d7810 */ /* 0x000fc40007ffe0ff */
[----:B------:R-:W-:Y:S02]  /*6590*/  ISETP.GT.U32.AND P0, PT, R46, 0xfd, PT ;  /* 0x000000fd2e00780c */ /* 0x000fe40003f04070 */
[----:B------:R-:W-:Y:S02]  /*65a0*/  MOV R44, R15 ;  /* 0x0000000f002c7202 */ /* 0x000fe40000000f00 */
[----:B------:R-:W-:-:S13]  /*65b0*/  ISETP.GT.U32.OR P0, PT, R45, 0xfd, P0 ;  /* 0x000000fd2d00780c */ /* 0x000fda0000704470 */
[----:B------:R-:W-:Y:S01]  /*65c0*/  @!P0 MOV R38, RZ ;  /* 0x000000ff00268202 */ /* 0x000fe20000000f00 */
[----:B------:R-:W-:Y:S06]  /*65d0*/  @!P0 BRA `(.L_x_117) ;  /* 0x00000000005c8947 */ /* 0x000fec0003800000 */
[----:B------:R-:W-:Y:S02]  /*65e0*/  FSETP.GTU.FTZ.AND P0, PT, |R15|, +INF , PT ;  /* 0x7f8000000f00780b */ /* 0x000fe40003f1c200 */
[----:B------:R-:W-:-:S04]  /*65f0*/  FSETP.GTU.FTZ.AND P1, PT, |R0|, +INF , PT ;  /* 0x7f8000000000780b */ /* 0x000fc80003f3c200 */
[----:B------:R-:W-:-:S13]  /*6600*/  PLOP3.LUT P0, PT, P0, P1, PT, 0xf8, 0x8f ;  /* 0x00000000008f781c */ /* 0x000fda0000703f70 */
[----:B------:R-:W-:Y:S05]  /*6610*/  @P0 BRA `(.L_x_118) ;  /* 0x00000004004c0947 */ /* 0x000fea0003800000 */
[----:B------:R-:W-:-:S13]  /*6620*/  LOP3.LUT P0, RZ, R0, 0x7fffffff, R44, 0xc8, !PT ;  /* 0x7fffffff00ff7812 */ /* 0x000fda000780c82c */
[----:B------:R-:W-:Y:S05]  /*6630*/  @!P0 BRA `(.L_x_119) ;  /* 0x00000004003c8947 */ /* 0x000fea0003800000 */
[C---:B------:R-:W-:Y:S02]  /*6640*/  FSETP.NEU.FTZ.AND P4, PT, |R15|.reuse, +INF , PT ;  /* 0x7f8000000f00780b */ /* 0x040fe40003f9d200 */
[----:B------:R-:W-:Y:S02]  /*6650*/  FSETP.NEU.FTZ.AND P1, PT, |R0|, +INF , PT ;  /* 0x7f8000000000780b */ /* 0x000fe40003f3d200 */
[----:B------:R-:W-:-:S11]  /*6660*/  FSETP.NEU.FTZ.AND P0, PT, |R15|, +INF , PT ;  /* 0x7f8000000f00780b */ /* 0x000fd60003f1d200 */
[----:B------:R-:W-:Y:S05]  /*6670*/  @!P1 BRA !P4, `(.L_x_119) ;  /* 0x00000004002c9947 */ /* 0x000fea0006000000 */
[----:B------:R-:W-:-:S04]  /*6680*/  LOP3.LUT P4, RZ, R44, 0x7fffffff, RZ, 0xc0, !PT ;  /* 0x7fffffff2cff7812 */ /* 0x000fc8000788c0ff */
[----:B------:R-:W-:-:S13]  /*6690*/  PLOP3.LUT P1, PT, P1, P4, PT, 0x2f, 0xf2 ;  /* 0x0000000000f2781c */ /* 0x000fda0000f28577 */
[----:B------:R-:W-:Y:S05]  /*66a0*/  @P1 BRA `(.L_x_120) ;  /* 0x0000000400181947 */ /* 0x000fea0003800000 */
[----:B------:R-:W-:-:S04]  /*66b0*/  LOP3.LUT P1, RZ, R0, 0x7fffffff, RZ, 0xc0, !PT ;  /* 0x7fffffff00ff7812 */ /* 0x000fc8000782c0ff */
[----:B------:R-:W-:-:S13]  /*66c0*/  PLOP3.LUT P0, PT, P0, P1, PT, 0x2f, 0xf2 ;  /* 0x0000000000f2781c */ /* 0x000fda0000702577 */
[----:B------:R-:W-:Y:S05]  /*66d0*/  @P0 BRA `(.L_x_121) ;  /* 0x0000000400000947 */ /* 0x000fea0003800000 */
[----:B------:R-:W-:Y:S02]  /*66e0*/  ISETP.GE.AND P0, PT, R45, RZ, PT ;  /* 0x000000ff2d00720c */ /* 0x000fe40003f06270 */
[----:B------:R-:W-:-:S11]  /*66f0*/  ISETP.GE.AND P1, PT, R46, RZ, PT ;  /* 0x000000ff2e00720c */ /* 0x000fd60003f26270 */
[----:B------:R-:W-:Y:S01]  /*6700*/  @P0 MOV R38, RZ ;  /* 0x000000ff00260202 */ /* 0x000fe20000000f00 */
[----:B------:R-:W-:Y:S01]  /*6710*/  @!P0 FFMA R44, R15, 1.84467440737095516160e+19, RZ ;  /* 0x5f8000000f2c8823 */ /* 0x000fe200000000ff */
[----:B------:R-:W-:Y:S01]  /*6720*/  @!P0 MOV R38, 0xffffffc0 ;  /* 0xffffffc000268802 */ /* 0x000fe20000000f00 */
[----:B------:R-:W-:-:S03]  /*6730*/  @!P1 FFMA R0, R0, 1.84467440737095516160e+19, RZ ;  /* 0x5f80000000009823 */ /* 0x000fc600000000ff */
[----:B------:R-:W-:-:S07]  /*6740*/  @!P1 IADD3 R38, PT, PT, R38, 0x40, RZ ;  /* 0x0000004026269810 */ /* 0x000fce0007ffe0ff */
.L_x_117:
[----:B------:R-:W-:Y:S01]  /*6750*/  LEA R15, R14, 0xc0800000, 0x17 ;  /* 0xc08000000e0f7811 */ /* 0x000fe200078eb8ff */
[----:B------:R-:W-:Y:S01]  /*6760*/  BSSY.RECONVERGENT B2, `(.L_x_122) ;  /* 0x0000036000027945 */ /* 0x000fe20003800200 */
[----:B------:R-:W-:Y:S02]  /*6770*/  IADD3 R39, PT, PT, R39, -0x7f, RZ ;  /* 0xffffff8127277810 */ /* 0x000fe40007ffe0ff */
[----:B------:R-:W-:-:S03]  /*6780*/  IADD3 R47, PT, PT, -R15, R0, RZ ;  /* 0x000000000f2f7210 */ /* 0x000fc60007ffe1ff */
[----:B------:R-:W-:Y:S01]  /*6790*/  IMAD R0, R39, -0x800000, R44 ;  /* 0xff80000027007824 */ /* 0x000fe200078e022c */
[----:B------:R-:W0:Y:S01]  /*67a0*/  MUFU.RCP R46, R47 ;  /* 0x0000002f002e7308 */ /* 0x000e220000001000 */
[----:B------:R-:W-:Y:S01]  /*67b0*/  FADD.FTZ R15, -R47, -RZ ;  /* 0x800000ff2f0f7221 */ /* 0x000fe20000010100 */
[----:B------:R-:W-:-:S04]  /*67c0*/  IADD3 R39, PT, PT, R39, 0x7f, -R14 ;  /* 0x0000007f27277810 */ /* 0x000fc80007ffe80e */
[----:B------:R-:W-:Y:S01]  /*67d0*/  IADD3 R39, PT, PT, R39, R38, RZ ;  /* 0x0000002627277210 */ /* 0x000fe20007ffe0ff */
[----:B0-----:R-:W-:-:S04]  /*67e0*/  FFMA R45, R46, R15, 1 ;  /* 0x3f8000002e2d7423 */ /* 0x001fc8000000000f */
[----:B------:R-:W-:-:S04]  /*67f0*/  FFMA R44, R46, R45, R46 ;  /* 0x0000002d2e2c7223 */ /* 0x000fc8000000002e */
[----:B------:R-:W-:-:S04]  /*6800*/  FFMA R45, R0, R44, RZ ;  /* 0x0000002c002d7223 */ /* 0x000fc800000000ff */
[----:B------:R-:W-:-:S04]  /*6810*/  FFMA R46, R15, R45, R0 ;  /* 0x0000002d0f2e7223 */ /* 0x000fc80000000000 */
[----:B------:R-:W-:-:S04]  /*6820*/  FFMA R45, R44, R46, R45 ;  /* 0x0000002e2c2d7223 */ /* 0x000fc8000000002d */
[----:B------:R-:W-:-:S04]  /*6830*/  FFMA R0, R15, R45, R0 ;  /* 0x0000002d0f007223 */ /* 0x000fc80000000000 */
[----:B------:R-:W-:-:S05]  /*6840*/  FFMA R15, R44, R0, R45 ;  /* 0x000000002c0f7223 */ /* 0x000fca000000002d */
[----:B------:R-:W-:-:S04]  /*6850*/  SHF.R.U32.HI R14, RZ, 0x17, R15 ;  /* 0x00000017ff0e7819 */ /* 0x000fc8000001160f */
[----:B------:R-:W-:-:S04]  /*6860*/  LOP3.LUT R14, R14, 0xff, RZ, 0xc0, !PT ;  /* 0x000000ff0e0e7812 */ /* 0x000fc800078ec0ff */
[----:B------:R-:W-:-:S04]  /*6870*/  IADD3 R14, PT, PT, R14, R39, RZ ;  /* 0x000000270e0e7210 */ /* 0x000fc80007ffe0ff */
[----:B------:R-:W-:-:S04]  /*6880*/  IADD3 R38, PT, PT, R14, -0x1, RZ ;  /* 0xffffffff0e267810 */ /* 0x000fc80007ffe0ff */
[----:B------:R-:W-:-:S13]  /*6890*/  ISETP.GE.U32.AND P0, PT, R38, 0xfe, PT ;  /* 0x000000fe2600780c */ /* 0x000fda0003f06070 */
[----:B------:R-:W-:Y:S05]  /*68a0*/  @!P0 BRA `(.L_x_123) ;  /* 0x0000000000808947 */ /* 0x000fea0003800000 */
[----:B------:R-:W-:-:S13]  /*68b0*/  ISETP.GT.AND P0, PT, R14, 0xfe, PT ;  /* 0x000000fe0e00780c */ /* 0x000fda0003f04270 */
[----:B------:R-:W-:Y:S05]  /*68c0*/  @P0 BRA `(.L_x_124) ;  /* 0x00000000006c0947 */ /* 0x000fea0003800000 */
[----:B------:R-:W-:-:S13]  /*68d0*/  ISETP.GE.AND P0, PT, R14, 0x1, PT ;  /* 0x000000010e00780c */ /* 0x000fda0003f06270 */
[----:B------:R-:W-:Y:S05]  /*68e0*/  @P0 BRA `(.L_x_125) ;  /* 0x0000000000740947 */ /* 0x000fea0003800000 */
[----:B------:R-:W-:Y:S02]  /*68f0*/  ISETP.GE.AND P0, PT, R14, -0x18, PT ;  /* 0xffffffe80e00780c */ /* 0x000fe40003f06270 */
[----:B------:R-:W-:-:S11]  /*6900*/  LOP3.LUT R15, R15, 0x80000000, RZ, 0xc0, !PT ;  /* 0x800000000f0f7812 */ /* 0x000fd600078ec0ff */
[----:B------:R-:W-:Y:S05]  /*6910*/  @!P0 BRA `(.L_x_125) ;  /* 0x0000000000688947 */ /* 0x000fea0003800000 */
[-CC-:B------:R-:W-:Y:S01]  /*6920*/  FFMA.RZ R38, R44, R0.reuse, R45.reuse ;  /* 0x000000002c267223 */ /* 0x180fe2000000c02d */
[C---:B------:R-:W-:Y:S02]  /*6930*/  ISETP.NE.AND P4, PT, R14.reuse, RZ, PT ;  /* 0x000000ff0e00720c */ /* 0x040fe40003f85270 */
[----:B------:R-:W-:Y:S02]  /*6940*/  ISETP.NE.AND P1, PT, R14, RZ, PT ;  /* 0x000000ff0e00720c */ /* 0x000fe40003f25270 */
[----:B------:R-:W-:Y:S01]  /*6950*/  LOP3.LUT R39, R38, 0x7fffff, RZ, 0xc0, !PT ;  /* 0x007fffff26277812 */ /* 0x000fe200078ec0ff */
[CCC-:B------:R-:W-:Y:S01]  /*6960*/  FFMA.RP R38, R44.reuse, R0.reuse, R45.reuse ;  /* 0x000000002c267223 */ /* 0x1c0fe2000000802d */
[----:B------:R-:W-:Y:S01]  /*6970*/  FFMA.RM R45, R44, R0, R45 ;  /* 0x000000002c2d7223 */ /* 0x000fe2000000402d */
[----:B------:R-:W-:Y:S02]  /*6980*/  IADD3 R0, PT, PT, R14, 0x20, RZ ;  /* 0x000000200e007810 */ /* 0x000fe40007ffe0ff */
[----:B------:R-:W-:-:S02]  /*6990*/  LOP3.LUT R39, R39, 0x800000, RZ, 0xfc, !PT ;  /* 0x0080000027277812 */ /* 0x000fc400078efcff */
[----:B------:R-:W-:Y:S02]  /*69a0*/  IADD3 R14, PT, PT, -R14, RZ, RZ ;  /* 0x000000ff0e0e7210 */ /* 0x000fe40007ffe1ff */
[----:B------:R-:W-:Y:S02]  /*69b0*/  SHF.L.U32 R0, R39, R0, RZ ;  /* 0x0000000027007219 */ /* 0x000fe400000006ff */
[----:B------:R-:W-:Y:S02]  /*69c0*/  FSETP.NEU.FTZ.AND P0, PT, R38, R45, PT ;  /* 0x0000002d2600720b */ /* 0x000fe40003f1d000 */
[----:B------:R-:W-:Y:S02]  /*69d0*/  SEL R14, R14, RZ, P4 ;  /* 0x000000ff0e0e7207 */ /* 0x000fe40002000000 */
[----:B------:R-:W-:Y:S02]  /*69e0*/  ISETP.NE.AND P1, PT, R0, RZ, P1 ;  /* 0x000000ff0000720c */ /* 0x000fe40000f25270 */
[----:B------:R-:W-:-:S02]  /*69f0*/  SHF.R.U32.HI R14, RZ, R14, R39 ;  /* 0x0000000eff0e7219 */ /* 0x000fc40000011627 */
[----:B------:R-:W-:Y:S02]  /*6a00*/  PLOP3.LUT P0, PT, P0, P1, PT, 0xf8, 0x8f ;  /* 0x00000000008f781c */ /* 0x000fe40000703f70 */
[----:B------:R-:W-:Y:S02]  /*6a10*/  SHF.R.U32.HI R39, RZ, 0x1, R14 ;  /* 0x00000001ff277819 */ /* 0x000fe4000001160e */
[----:B------:R-:W-:-:S04]  /*6a20*/  SEL R0, RZ, 0x1, !P0 ;  /* 0x00000001ff007807 */ /* 0x000fc80004000000 */
[----:B------:R-:W-:-:S04]  /*6a30*/  LOP3.LUT R45, R0, 0x1, R39, 0xf8, !PT ;  /* 0x00000001002d7812 */ /* 0x000fc800078ef827 */
[----:B------:R-:W-:-:S04]  /*6a40*/  LOP3.LUT R14, R45, R14, RZ, 0xc0, !PT ;  /* 0x0000000e2d0e7212 */ /* 0x000fc800078ec0ff */
[----:B------:R-:W-:-:S04]  /*6a50*/  IADD3 R14, PT, PT, R39, R14, RZ ;  /* 0x0000000e270e7210 */ /* 0x000fc80007ffe0ff */
[----:B------:R-:W-:Y:S01]  /*6a60*/  LOP3.LUT R15, R14, R15, RZ, 0xfc, !PT ;  /* 0x0000000f0e0f7212 */ /* 0x000fe200078efcff */
[----:B------:R-:W-:Y:S06]  /*6a70*/  BRA `(.L_x_125) ;  /* 0x0000000000107947 */ /* 0x000fec0003800000 */
.L_x_124:
[----:B------:R-:W-:-:S04]  /*6a80*/  LOP3.LUT R15, R15, 0x80000000, RZ, 0xc0, !PT ;  /* 0x800000000f0f7812 */ /* 0x000fc800078ec0ff */
[----:B------:R-:W-:Y:S01]  /*6a90*/  LOP3.LUT R15, R15, 0x7f800000, RZ, 0xfc, !PT ;  /* 0x7f8000000f0f7812 */ /* 0x000fe200078efcff */
[----:B------:R-:W-:Y:S06]  /*6aa0*/  BRA `(.L_x_125) ;  /* 0x0000000000047947 */ /* 0x000fec0003800000 */
.L_x_123:
[----:B------:R-:W-:-:S07]  /*6ab0*/  LEA R15, R39, R15, 0x17 ;  /* 0x0000000f270f7211 */ /* 0x000fce00078eb8ff */
.L_x_125:
[----:B------:R-:W-:Y:S05]  /*6ac0*/  BSYNC.RECONVERGENT B2 ;  /* 0x0000000000027941 */ /* 0x000fea0003800200 */
.L_x_122:
[----:B------:R-:W-:Y:S05]  /*6ad0*/  BRA `(.L_x_126) ;  /* 0x0000000000207947 */ /* 0x000fea0003800000 */
.L_x_121:
[----:B------:R-:W-:-:S04]  /*6ae0*/  LOP3.LUT R0, R0, 0x80000000, R44, 0x48, !PT ;  /* 0x8000000000007812 */ /* 0x000fc800078e482c */
[----:B------:R-:W-:Y:S01]  /*6af0*/  LOP3.LUT R15, R0, 0x7f800000, RZ, 0xfc, !PT ;  /* 0x7f800000000f7812 */ /* 0x000fe200078efcff */
[----:B------:R-:W-:Y:S06]  /*6b00*/  BRA `(.L_x_126) ;  /* 0x0000000000147947 */ /* 0x000fec0003800000 */
.L_x_120:
[----:B------:R-:W-:Y:S01]  /*6b10*/  LOP3.LUT R15, R0, 0x80000000, R44, 0x48, !PT ;  /* 0x80000000000f7812 */ /* 0x000fe200078e482c */
[----:B------:R-:W-:Y:S06]  /*6b20*/  BRA `(.L_x_126) ;  /* 0x00000000000c7947 */ /* 0x000fec0003800000 */
.L_x_119:
[----:B------:R-:W0:Y:S01]  /*6b30*/  MUFU.RSQ R15, -QNAN ;  /* 0xffc00000000f7908 */ /* 0x000e220000001400 */
[----:B------:R-:W-:Y:S05]  /*6b40*/  BRA `(.L_x_126) ;  /* 0x0000000000047947 */ /* 0x000fea0003800000 */
.L_x_118:
[----:B------:R-:W-:-:S07]  /*6b50*/  FADD.FTZ R15, R15, R0 ;  /* 0x000000000f0f7221 */ /* 0x000fce0000010000 */
.L_x_126:
[----:B------:R-:W-:Y:S05]  /*6b60*/  BSYNC.RECONVERGENT B1 ;  /* 0x0000000000017941 */ /* 0x000fea0003800200 */
.L_x_116:
[----:B0-----:R-:W-:Y:S01]  /*6b70*/  MOV R0, R15 ;  /* 0x0000000f00007202 */ /* 0x001fe20000000f00 */
[----:B------:R-:W-:Y:S01]  /*6b80*/  HFMA2 R15, -RZ, RZ, 0, 0 ;  /* 0x00000000ff0f7431 */ /* 0x000fe200000001ff */
[----:B------:R-:W-:-:S04]  /*6b90*/  MOV R14, R36 ;  /* 0x00000024000e7202 */ /* 0x000fc80000000f00 */
[----:B------:R-:W-:Y:S05]  /*6ba0*/  RET.REL.NODEC R14 `(_Z23transform_neighbors_gpuiiiiiiifiifPKfS0_S0_PKiS0_S0_S0_PfPiS3_S3_S3_S3_) ;  /* 0xffffff940e147950 */ /* 0x000fea0003c3ffff */
.L_x_127:
[----:B------:R-:W-:-:S00]  /*6bb0*/  BRA `(.L_x_127) ;  /* 0xfffffffc00fc7947 */ /* 0x000fc0000383ffff */
[----:B------:R-:W-:-:S00]  /*6bc0*/  NOP ;  /* 0x0000000000007918 */ /* 0x000fc00000000000 */
        /* <DEDUP_REMOVED lines=11> */
.L_x_129:


//--------------------- .nv.shared.reserved.0     --------------------------
	.section	.nv.shared.reserved.0,"aw",@nobits
	.weak		__nv_reservedSMEM_offset_0_alias
	.size		__nv_reservedSMEM_offset_0_alias, 0, 64
	.other		__nv_reservedSMEM_offset_0_alias,@"STO_CUDA_RESERVED_SHARED STV_DEFAULT"
__nv_reservedSMEM_offset_0_alias:
	.zero		0
	.zero		64


//--------------------- .nv.constant0._Z23transform_neighbors_gpuiiiiiiifiifPKfS0_S0_PKiS0_S0_S0_PfPiS3_S3_S3_S3_ --------------------------
	.section	.nv.constant0._Z23transform_neighbors_gpuiiiiiiifiifPKfS0_S0_PKiS0_S0_S0_PfPiS3_S3_S3_S3_,"a",@progbits
	.sectionflags	@""
	.align	4
.nv.constant0._Z23transform_neighbors_gpuiiiiiiifiifPKfS0_S0_PKiS0_S0_S0_PfPiS3_S3_S3_S3_:
	.zero		1048


//--------------------- SYMBOLS --------------------------

	.type		.nv.reservedSmem.offset0,@object
	.size		.nv.reservedSmem.offset0,0x4
